//
// Generated by NVIDIA NVVM Compiler
//
// Compiler Build ID: CL-36424714
// Cuda compilation tools, release 13.0, V13.0.88
// Based on NVVM 20.0.0
//

.version 9.0
.target sm_100
.address_size 64

	// .globl	_Z14compute_low_mpPiS_ii

.visible .entry _Z14compute_low_mpPiS_ii(
	.param .u64 .ptr .align 1 _Z14compute_low_mpPiS_ii_param_0,
	.param .u64 .ptr .align 1 _Z14compute_low_mpPiS_ii_param_1,
	.param .u32 _Z14compute_low_mpPiS_ii_param_2,
	.param .u32 _Z14compute_low_mpPiS_ii_param_3
)
{
	.reg .pred 	%p<5>;
	.reg .b32 	%r<19>;
	.reg .b64 	%rd<9>;

	ld.param.u64 	%rd2, [_Z14compute_low_mpPiS_ii_param_0];
	ld.param.u64 	%rd3, [_Z14compute_low_mpPiS_ii_param_1];
	ld.param.u32 	%r10, [_Z14compute_low_mpPiS_ii_param_2];
	ld.param.u32 	%r9, [_Z14compute_low_mpPiS_ii_param_3];
	mov.u32 	%r11, %tid.x;
	mov.u32 	%r12, %ntid.x;
	mov.u32 	%r13, %ctaid.x;
	mad.lo.s32 	%r1, %r12, %r13, %r11;
	setp.ge.s32 	%p1, %r1, %r10;
	@%p1 bra 	$L__BB0_6;
	mul.lo.s32 	%r16, %r9, %r1;
	setp.lt.s32 	%p2, %r9, 1;
	mov.b32 	%r18, -1;
	@%p2 bra 	$L__BB0_5;
	cvta.to.global.u64 	%rd1, %rd2;
	add.s32 	%r3, %r16, %r9;
	mov.b32 	%r18, -1;
$L__BB0_3:
	mul.wide.s32 	%rd4, %r16, 4;
	add.s64 	%rd5, %rd1, %rd4;
	ld.global.u32 	%r6, [%rd5];
	setp.eq.s32 	%p3, %r6, -1;
	@%p3 bra 	$L__BB0_5;
	add.s32 	%r16, %r16, 1;
	setp.lt.s32 	%p4, %r16, %r3;
	mov.u32 	%r18, %r6;
	@%p4 bra 	$L__BB0_3;
$L__BB0_5:
	cvta.to.global.u64 	%rd6, %rd3;
	mul.wide.s32 	%rd7, %r1, 4;
	add.s64 	%rd8, %rd6, %rd7;
	st.global.u32 	[%rd8], %r18;
$L__BB0_6:
	ret;

}
	// .globl	_Z14create_rows_mpPiS_S_iii
.visible .entry _Z14create_rows_mpPiS_S_iii(
	.param .u64 .ptr .align 1 _Z14create_rows_mpPiS_S_iii_param_0,
	.param .u64 .ptr .align 1 _Z14create_rows_mpPiS_S_iii_param_1,
	.param .u64 .ptr .align 1 _Z14create_rows_mpPiS_S_iii_param_2,
	.param .u32 _Z14create_rows_mpPiS_S_iii_param_3,
	.param .u32 _Z14create_rows_mpPiS_S_iii_param_4,
	.param .u32 _Z14create_rows_mpPiS_S_iii_param_5
)
{
	.reg .pred 	%p<6>;
	.reg .b32 	%r<22>;
	.reg .b64 	%rd<15>;

	ld.param.u64 	%rd4, [_Z14create_rows_mpPiS_S_iii_param_0];
	ld.param.u64 	%rd6, [_Z14create_rows_mpPiS_S_iii_param_1];
	ld.param.u64 	%rd5, [_Z14create_rows_mpPiS_S_iii_param_2];
	ld.param.u32 	%r9, [_Z14create_rows_mpPiS_S_iii_param_4];
	ld.param.u32 	%r10, [_Z14create_rows_mpPiS_S_iii_param_5];
	cvta.to.global.u64 	%rd1, %rd6;
	mov.u32 	%r11, %tid.x;
	mov.u32 	%r12, %ntid.x;
	mov.u32 	%r13, %ctaid.x;
	mad.lo.s32 	%r1, %r12, %r13, %r11;
	setp.ge.s32 	%p1, %r1, %r10;
	@%p1 bra 	$L__BB1_7;
	setp.ne.s32 	%p2, %r1, 0;
	@%p2 bra 	$L__BB1_3;
	ld.global.u32 	%r20, [%rd1];
	bra.uni 	$L__BB1_4;
$L__BB1_3:
	mul.wide.s32 	%rd7, %r1, 4;
	add.s64 	%rd8, %rd1, %rd7;
	ld.global.u32 	%r20, [%rd8];
	ld.global.u32 	%r14, [%rd8+-4];
	setp.eq.s32 	%p3, %r20, %r14;
	@%p3 bra 	$L__BB1_7;
$L__BB1_4:
	mul.lo.s32 	%r5, %r20, %r9;
	cvta.to.global.u64 	%rd2, %rd4;
	cvta.to.global.u64 	%rd3, %rd5;
	mov.b32 	%r21, 0;
$L__BB1_5:
	add.s32 	%r7, %r21, %r1;
	mul.wide.s32 	%rd9, %r7, 4;
	add.s64 	%rd10, %rd1, %rd9;
	ld.global.u32 	%r16, [%rd10];
	setp.ne.s32 	%p4, %r20, %r16;
	@%p4 bra 	$L__BB1_7;
	add.s64 	%rd12, %rd2, %rd9;
	ld.global.u32 	%r17, [%rd12];
	add.s32 	%r18, %r21, %r5;
	mul.wide.s32 	%rd13, %r18, 4;
	add.s64 	%rd14, %rd3, %rd13;
	st.global.u32 	[%rd14], %r17;
	add.s32 	%r21, %r21, 1;
	add.s32 	%r19, %r7, 1;
	setp.lt.s32 	%p5, %r19, %r10;
	@%p5 bra 	$L__BB1_5;
$L__BB1_7:
	ret;

}
	// .globl	_Z13left_to_rightiiPiS_S_ii
.visible .entry _Z13left_to_rightiiPiS_S_ii(
	.param .u32 _Z13left_to_rightiiPiS_S_ii_param_0,
	.param .u32 _Z13left_to_rightiiPiS_S_ii_param_1,
	.param .u64 .ptr .align 1 _Z13left_to_rightiiPiS_S_ii_param_2,
	.param .u64 .ptr .align 1 _Z13left_to_rightiiPiS_S_ii_param_3,
	.param .u64 .ptr .align 1 _Z13left_to_rightiiPiS_S_ii_param_4,
	.param .u32 _Z13left_to_rightiiPiS_S_ii_param_5,
	.param .u32 _Z13left_to_rightiiPiS_S_ii_param_6
)
{
	.reg .pred 	%p<53>;
	.reg .b32 	%r<146>;
	.reg .b64 	%rd<41>;

	ld.param.u32 	%r54, [_Z13left_to_rightiiPiS_S_ii_param_0];
	ld.param.u32 	%r55, [_Z13left_to_rightiiPiS_S_ii_param_1];
	ld.param.u64 	%rd6, [_Z13left_to_rightiiPiS_S_ii_param_2];
	ld.param.u64 	%rd7, [_Z13left_to_rightiiPiS_S_ii_param_3];
	ld.param.u64 	%rd5, [_Z13left_to_rightiiPiS_S_ii_param_4];
	ld.param.u32 	%r57, [_Z13left_to_rightiiPiS_S_ii_param_5];
	ld.param.u32 	%r56, [_Z13left_to_rightiiPiS_S_ii_param_6];
	cvta.to.global.u64 	%rd1, %rd7;
	cvta.to.global.u64 	%rd2, %rd6;
	mov.u32 	%r58, %tid.x;
	mov.u32 	%r59, %ntid.x;
	mov.u32 	%r60, %ctaid.x;
	mad.lo.s32 	%r61, %r59, %r60, %r58;
	setp.ne.s32 	%p7, %r55, %r61;
	setp.ge.s32 	%p8, %r61, %r57;
	or.pred  	%p9, %p7, %p8;
	@%p9 bra 	$L__BB2_19;
	mul.lo.s32 	%r130, %r56, %r54;
	mul.lo.s32 	%r138, %r56, %r55;
	add.s32 	%r3, %r138, %r56;
	mul.wide.s32 	%rd8, %r130, 4;
	add.s64 	%rd9, %rd2, %rd8;
	ld.global.u32 	%r11, [%rd9];
	setp.ne.s32 	%p10, %r11, -1;
	setp.gt.s32 	%p11, %r56, 0;
	and.pred  	%p52, %p11, %p10;
	mul.wide.s32 	%rd10, %r138, 4;
	add.s64 	%rd11, %rd2, %rd10;
	ld.global.u32 	%r123, [%rd11];
	setp.ne.s32 	%p12, %r123, -1;
	and.pred  	%p51, %p11, %p12;
	selp.u32 	%r62, -1, 0, %p51;
	selp.u32 	%r63, -1, 0, %p11;
	selp.b32 	%r64, %r63, %r62, %p10;
	and.b32  	%r65, %r64, 1;
	setp.eq.b32 	%p13, %r65, 1;
	not.pred 	%p14, %p13;
	@%p14 bra 	$L__BB2_6;
	add.s32 	%r6, %r130, %r56;
	mov.u32 	%r132, %r138;
	mov.u32 	%r131, %r138;
$L__BB2_3:
	and.pred  	%p15, %p52, %p51;
	not.pred 	%p16, %p15;
	@%p16 bra 	$L__BB2_23;
	setp.ge.s32 	%p19, %r11, %r123;
	@%p19 bra 	$L__BB2_20;
	add.s32 	%r130, %r130, 1;
	add.s32 	%r16, %r132, 1;
	mul.wide.s32 	%rd20, %r132, 4;
	add.s64 	%rd21, %rd1, %rd20;
	st.global.u32 	[%rd21], %r11;
	mov.u32 	%r132, %r16;
	bra.uni 	$L__BB2_27;
$L__BB2_6:
	setp.lt.s32 	%p27, %r56, 1;
	mov.b32 	%r145, -1;
	@%p27 bra 	$L__BB2_18;
	add.s32 	%r70, %r138, 1;
	max.s32 	%r71, %r3, %r70;
	sub.s32 	%r7, %r71, %r138;
	and.b32  	%r8, %r7, 7;
	sub.s32 	%r72, %r138, %r71;
	setp.gt.u32 	%p28, %r72, -8;
	mov.b32 	%r145, -1;
	@%p28 bra 	$L__BB2_10;
	and.b32  	%r74, %r7, -8;
	neg.s32 	%r133, %r74;
	add.s64 	%rd3, %rd1, 16;
	add.s64 	%rd4, %rd2, 16;
	mov.b32 	%r145, -1;
$L__BB2_9:
	.pragma "nounroll";
	mul.wide.s32 	%rd26, %r138, 4;
	add.s64 	%rd27, %rd3, %rd26;
	add.s64 	%rd28, %rd4, %rd26;
	ld.global.u32 	%r75, [%rd27+-16];
	st.global.u32 	[%rd28+-16], %r75;
	mov.b32 	%r76, -1;
	st.global.u32 	[%rd27+-16], %r76;
	ld.global.u32 	%r77, [%rd28+-16];
	setp.lt.s32 	%p29, %r77, 0;
	selp.b32 	%r78, %r145, %r77, %p29;
	ld.global.u32 	%r79, [%rd27+-12];
	st.global.u32 	[%rd28+-12], %r79;
	st.global.u32 	[%rd27+-12], %r76;
	ld.global.u32 	%r80, [%rd28+-12];
	setp.lt.s32 	%p30, %r80, 0;
	selp.b32 	%r81, %r78, %r80, %p30;
	ld.global.u32 	%r82, [%rd27+-8];
	st.global.u32 	[%rd28+-8], %r82;
	st.global.u32 	[%rd27+-8], %r76;
	ld.global.u32 	%r83, [%rd28+-8];
	setp.lt.s32 	%p31, %r83, 0;
	selp.b32 	%r84, %r81, %r83, %p31;
	ld.global.u32 	%r85, [%rd27+-4];
	st.global.u32 	[%rd28+-4], %r85;
	st.global.u32 	[%rd27+-4], %r76;
	ld.global.u32 	%r86, [%rd28+-4];
	setp.lt.s32 	%p32, %r86, 0;
	selp.b32 	%r87, %r84, %r86, %p32;
	ld.global.u32 	%r88, [%rd27];
	st.global.u32 	[%rd28], %r88;
	st.global.u32 	[%rd27], %r76;
	ld.global.u32 	%r89, [%rd28];
	setp.lt.s32 	%p33, %r89, 0;
	selp.b32 	%r90, %r87, %r89, %p33;
	ld.global.u32 	%r91, [%rd27+4];
	st.global.u32 	[%rd28+4], %r91;
	st.global.u32 	[%rd27+4], %r76;
	ld.global.u32 	%r92, [%rd28+4];
	setp.lt.s32 	%p34, %r92, 0;
	selp.b32 	%r93, %r90, %r92, %p34;
	ld.global.u32 	%r94, [%rd27+8];
	st.global.u32 	[%rd28+8], %r94;
	st.global.u32 	[%rd27+8], %r76;
	ld.global.u32 	%r95, [%rd28+8];
	setp.lt.s32 	%p35, %r95, 0;
	selp.b32 	%r96, %r93, %r95, %p35;
	ld.global.u32 	%r97, [%rd27+12];
	st.global.u32 	[%rd28+12], %r97;
	st.global.u32 	[%rd27+12], %r76;
	ld.global.u32 	%r98, [%rd28+12];
	setp.lt.s32 	%p36, %r98, 0;
	selp.b32 	%r145, %r96, %r98, %p36;
	add.s32 	%r138, %r138, 8;
	add.s32 	%r133, %r133, 8;
	setp.ne.s32 	%p37, %r133, 0;
	@%p37 bra 	$L__BB2_9;
$L__BB2_10:
	setp.eq.s32 	%p38, %r8, 0;
	@%p38 bra 	$L__BB2_18;
	and.b32  	%r41, %r7, 3;
	setp.lt.u32 	%p39, %r8, 4;
	@%p39 bra 	$L__BB2_13;
	mul.wide.s32 	%rd29, %r138, 4;
	add.s64 	%rd30, %rd1, %rd29;
	ld.global.u32 	%r100, [%rd30];
	add.s64 	%rd31, %rd2, %rd29;
	st.global.u32 	[%rd31], %r100;
	mov.b32 	%r101, -1;
	st.global.u32 	[%rd30], %r101;
	ld.global.u32 	%r102, [%rd31];
	setp.lt.s32 	%p40, %r102, 0;
	selp.b32 	%r103, %r145, %r102, %p40;
	ld.global.u32 	%r104, [%rd30+4];
	st.global.u32 	[%rd31+4], %r104;
	st.global.u32 	[%rd30+4], %r101;
	ld.global.u32 	%r105, [%rd31+4];
	setp.lt.s32 	%p41, %r105, 0;
	selp.b32 	%r106, %r103, %r105, %p41;
	ld.global.u32 	%r107, [%rd30+8];
	st.global.u32 	[%rd31+8], %r107;
	st.global.u32 	[%rd30+8], %r101;
	ld.global.u32 	%r108, [%rd31+8];
	setp.lt.s32 	%p42, %r108, 0;
	selp.b32 	%r109, %r106, %r108, %p42;
	ld.global.u32 	%r110, [%rd30+12];
	st.global.u32 	[%rd31+12], %r110;
	st.global.u32 	[%rd30+12], %r101;
	ld.global.u32 	%r111, [%rd31+12];
	setp.lt.s32 	%p43, %r111, 0;
	selp.b32 	%r145, %r109, %r111, %p43;
	add.s32 	%r138, %r138, 4;
$L__BB2_13:
	setp.eq.s32 	%p44, %r41, 0;
	@%p44 bra 	$L__BB2_18;
	setp.eq.s32 	%p45, %r41, 1;
	@%p45 bra 	$L__BB2_16;
	mul.wide.s32 	%rd32, %r138, 4;
	add.s64 	%rd33, %rd1, %rd32;
	ld.global.u32 	%r113, [%rd33];
	add.s64 	%rd34, %rd2, %rd32;
	st.global.u32 	[%rd34], %r113;
	mov.b32 	%r114, -1;
	st.global.u32 	[%rd33], %r114;
	ld.global.u32 	%r115, [%rd34];
	setp.lt.s32 	%p46, %r115, 0;
	selp.b32 	%r116, %r145, %r115, %p46;
	ld.global.u32 	%r117, [%rd33+4];
	st.global.u32 	[%rd34+4], %r117;
	st.global.u32 	[%rd33+4], %r114;
	ld.global.u32 	%r118, [%rd34+4];
	setp.lt.s32 	%p47, %r118, 0;
	selp.b32 	%r145, %r116, %r118, %p47;
	add.s32 	%r138, %r138, 2;
$L__BB2_16:
	and.b32  	%r119, %r7, 1;
	setp.eq.b32 	%p48, %r119, 1;
	not.pred 	%p49, %p48;
	@%p49 bra 	$L__BB2_18;
	mul.wide.s32 	%rd35, %r138, 4;
	add.s64 	%rd36, %rd1, %rd35;
	ld.global.u32 	%r120, [%rd36];
	add.s64 	%rd37, %rd2, %rd35;
	st.global.u32 	[%rd37], %r120;
	mov.b32 	%r121, -1;
	st.global.u32 	[%rd36], %r121;
	ld.global.u32 	%r122, [%rd37];
	setp.lt.s32 	%p50, %r122, 0;
	selp.b32 	%r145, %r145, %r122, %p50;
$L__BB2_18:
	cvta.to.global.u64 	%rd38, %rd5;
	mul.wide.s32 	%rd39, %r55, 4;
	add.s64 	%rd40, %rd38, %rd39;
	st.global.u32 	[%rd40], %r145;
$L__BB2_19:
	ret;
$L__BB2_20:
	setp.ge.s32 	%p20, %r123, %r11;
	@%p20 bra 	$L__BB2_22;
	add.s32 	%r131, %r131, 1;
	add.s32 	%r18, %r132, 1;
	mul.wide.s32 	%rd18, %r132, 4;
	add.s64 	%rd19, %rd1, %rd18;
	st.global.u32 	[%rd19], %r123;
	mov.u32 	%r132, %r18;
	bra.uni 	$L__BB2_27;
$L__BB2_22:
	add.s32 	%r130, %r130, 1;
	add.s32 	%r131, %r131, 1;
	bra.uni 	$L__BB2_27;
$L__BB2_23:
	not.pred 	%p17, %p52;
	@%p17 bra 	$L__BB2_25;
	add.s32 	%r130, %r130, 1;
	add.s32 	%r22, %r132, 1;
	mul.wide.s32 	%rd12, %r132, 4;
	add.s64 	%rd13, %rd1, %rd12;
	st.global.u32 	[%rd13], %r11;
	mov.u32 	%r132, %r22;
$L__BB2_25:
	not.pred 	%p18, %p51;
	@%p18 bra 	$L__BB2_27;
	add.s32 	%r25, %r131, 1;
	mul.wide.s32 	%rd14, %r131, 4;
	add.s64 	%rd15, %rd2, %rd14;
	ld.global.u32 	%r66, [%rd15];
	add.s32 	%r26, %r132, 1;
	mul.wide.s32 	%rd16, %r132, 4;
	add.s64 	%rd17, %rd1, %rd16;
	st.global.u32 	[%rd17], %r66;
	mov.u32 	%r131, %r25;
	mov.u32 	%r132, %r26;
$L__BB2_27:
	mul.wide.s32 	%rd22, %r130, 4;
	add.s64 	%rd23, %rd2, %rd22;
	ld.global.u32 	%r11, [%rd23];
	setp.ne.s32 	%p21, %r11, -1;
	setp.lt.s32 	%p22, %r130, %r6;
	and.pred  	%p52, %p21, %p22;
	mul.wide.s32 	%rd24, %r131, 4;
	add.s64 	%rd25, %rd2, %rd24;
	ld.global.u32 	%r123, [%rd25];
	setp.ne.s32 	%p23, %r123, -1;
	setp.lt.s32 	%p24, %r131, %r3;
	and.pred  	%p51, %p23, %p24;
	or.pred  	%p26, %p52, %p51;
	@%p26 bra 	$L__BB2_3;
	bra.uni 	$L__BB2_6;

}


// ===== COMPILED SASS (sm_100) =====

	.target	sm_100

	.elftype	@"ET_EXEC"


//--------------------- .note.nv.tkinfo           --------------------------
	.section	.note.nv.tkinfo,"",@"SHT_NOTE"
	.sectionflags	@"SHF_NOTE_NV_TKINFO"
	.tkinfo
        /*0018*/ 	.word	0x00000002
        /*0030*/ 	.string	""
        /*0030*/ 	.string	"ptxas"
        /*0030*/ 	.string	"Cuda compilation tools, release 13.0, V13.0.88"
        /*0030*/ 	.string	"Build cuda_13.0.r13.0/compiler.36424714_0"
        /*0030*/ 	.string	"-arch sm_100 -m 64 "



//--------------------- .note.nv.cuinfo           --------------------------
	.section	.note.nv.cuinfo,"",@"SHT_NOTE"
	.sectionflags	@"SHF_NOTE_NV_CUINFO"
        /*0018*/ 	.short	0x0002
        /*001a*/ 	.short	0x0064
        /*001c*/ 	.short	0x0082
	.zero		2


//--------------------- .nv.info                  --------------------------
	.section	.nv.info,"",@"SHT_CUDA_INFO"
	.align	4


	//----- nvinfo : EIATTR_REGCOUNT
	.align		4
        /*0000*/ 	.byte	0x04, 0x2f
        /*0002*/ 	.short	(.L_1 - .L_0)
	.align		4
.L_0:
        /*0004*/ 	.word	index@(_Z14compute_low_mpPiS_ii)
        /*0008*/ 	.word	0x0000000e


	//----- nvinfo : EIATTR_FRAME_SIZE
	.align		4
.L_1:
        /*000c*/ 	.byte	0x04, 0x11
        /*000e*/ 	.short	(.L_3 - .L_2)
	.align		4
.L_2:
        /*0010*/ 	.word	index@(_Z14compute_low_mpPiS_ii)
        /*0014*/ 	.word	0x00000000


	//----- nvinfo : EIATTR_REGCOUNT
	.align		4
.L_3:
        /*0018*/ 	.byte	0x04, 0x2f
        /*001a*/ 	.short	(.L_5 - .L_4)
	.align		4
.L_4:
        /*001c*/ 	.word	index@(_Z14create_rows_mpPiS_S_iii)
        /*0020*/ 	.word	0x00000012


	//----- nvinfo : EIATTR_FRAME_SIZE
	.align		4
.L_5:
        /*0024*/ 	.byte	0x04, 0x11
        /*0026*/ 	.short	(.L_7 - .L_6)
	.align		4
.L_6:
        /*0028*/ 	.word	index@(_Z14create_rows_mpPiS_S_iii)
        /*002c*/ 	.word	0x00000000


	//----- nvinfo : EIATTR_REGCOUNT
	.align		4
.L_7:
        /*0030*/ 	.byte	0x04, 0x2f
        /*0032*/ 	.short	(.L_9 - .L_8)
	.align		4
.L_8:
        /*0034*/ 	.word	index@(_Z13left_to_rightiiPiS_S_ii)
        /*0038*/ 	.word	0x00000020


	//----- nvinfo : EIATTR_FRAME_SIZE
	.align		4
.L_9:
        /*003c*/ 	.byte	0x04, 0x11
        /*003e*/ 	.short	(.L_11 - .L_10)
	.align		4
.L_10:
        /*0040*/ 	.word	index@(_Z13left_to_rightiiPiS_S_ii)
        /*0044*/ 	.word	0x00000000


	//----- nvinfo : EIATTR_MIN_STACK_SIZE
	.align		4
.L_11:
        /*0048*/ 	.byte	0x04, 0x12
        /*004a*/ 	.short	(.L_13 - .L_12)
	.align		4
.L_12:
        /*004c*/ 	.word	index@(_Z13left_to_rightiiPiS_S_ii)
        /*0050*/ 	.word	0x00000000


	//----- nvinfo : EIATTR_MIN_STACK_SIZE
	.align		4
.L_13:
        /*0054*/ 	.byte	0x04, 0x12
        /*0056*/ 	.short	(.L_15 - .L_14)
	.align		4
.L_14:
        /*0058*/ 	.word	index@(_Z14create_rows_mpPiS_S_iii)
        /*005c*/ 	.word	0x00000000


	//----- nvinfo : EIATTR_MIN_STACK_SIZE
	.align		4
.L_15:
        /*0060*/ 	.byte	0x04, 0x12
        /*0062*/ 	.short	(.L_17 - .L_16)
	.align		4
.L_16:
        /*0064*/ 	.word	index@(_Z14compute_low_mpPiS_ii)
        /*0068*/ 	.word	0x00000000
.L_17:


//--------------------- .nv.compat                --------------------------
	.section	.nv.compat,"",@"SHT_CUDA_COMPAT_INFO"
	.align	4
        /*0000*/ 	.byte	0x02, 0x09, 0x00, 0x00, 0x02, 0x02, 0x01, 0x00, 0x02, 0x05, 0x05, 0x00, 0x03, 0x07, 0x01, 0x01
        /*0010*/ 	.byte	0x02, 0x03, 0x00, 0x00, 0x02, 0x06, 0x01, 0x00, 0x04, 0x0b, 0x08, 0x00, 0x09, 0x00, 0x00, 0x00
        /*0020*/ 	.byte	0x00, 0x00, 0x00, 0x00


//--------------------- .nv.info._Z13left_to_rightiiPiS_S_ii --------------------------
	.section	.nv.info._Z13left_to_rightiiPiS_S_ii,"",@"SHT_CUDA_INFO"
	.sectionflags	@""
	.align	4


	//----- nvinfo : EIATTR_CUDA_API_VERSION
	.align		4
        /*0000*/ 	.byte	0x04, 0x37
        /*0002*/ 	.short	(.L_19 - .L_18)
.L_18:
        /*0004*/ 	.word	0x00000082


	//----- nvinfo : EIATTR_KPARAM_INFO
	.align		4
.L_19:
        /*0008*/ 	.byte	0x04, 0x17
        /*000a*/ 	.short	(.L_21 - .L_20)
.L_20:
        /*000c*/ 	.word	0x00000000
        /*0010*/ 	.short	0x0006
        /*0012*/ 	.short	0x0024
        /*0014*/ 	.byte	0x00, 0xf0, 0x11, 0x00


	//----- nvinfo : EIATTR_KPARAM_INFO
	.align		4
.L_21:
        /*0018*/ 	.byte	0x04, 0x17
        /*001a*/ 	.short	(.L_23 - .L_22)
.L_22:
        /*001c*/ 	.word	0x00000000
        /*0020*/ 	.short	0x0005
        /*0022*/ 	.short	0x0020
        /*0024*/ 	.byte	0x00, 0xf0, 0x11, 0x00


	//----- nvinfo : EIATTR_KPARAM_INFO
	.align		4
.L_23:
        /*0028*/ 	.byte	0x04, 0x17
        /*002a*/ 	.short	(.L_25 - .L_24)
.L_24:
        /*002c*/ 	.word	0x00000000
        /*0030*/ 	.short	0x0004
        /*0032*/ 	.short	0x0018
        /*0034*/ 	.byte	0x00, 0xf5, 0x21, 0x00


	//----- nvinfo : EIATTR_KPARAM_INFO
	.align		4
.L_25:
        /*0038*/ 	.byte	0x04, 0x17
        /*003a*/ 	.short	(.L_27 - .L_26)
.L_26:
        /*003c*/ 	.word	0x00000000
        /*0040*/ 	.short	0x0003
        /*0042*/ 	.short	0x0010
        /*0044*/ 	.byte	0x00, 0xf5, 0x21, 0x00


	//----- nvinfo : EIATTR_KPARAM_INFO
	.align		4
.L_27:
        /*0048*/ 	.byte	0x04, 0x17
        /*004a*/ 	.short	(.L_29 - .L_28)
.L_28:
        /*004c*/ 	.word	0x00000000
        /*0050*/ 	.short	0x0002
        /*0052*/ 	.short	0x0008
        /*0054*/ 	.byte	0x00, 0xf5, 0x21, 0x00


	//----- nvinfo : EIATTR_KPARAM_INFO
	.align		4
.L_29:
        /*0058*/ 	.byte	0x04, 0x17
        /*005a*/ 	.short	(.L_31 - .L_30)
.L_30:
        /*005c*/ 	.word	0x00000000
        /*0060*/ 	.short	0x0001
        /*0062*/ 	.short	0x0004
        /*0064*/ 	.byte	0x00, 0xf0, 0x11, 0x00


	//----- nvinfo : EIATTR_KPARAM_INFO
	.align		4
.L_31:
        /*0068*/ 	.byte	0x04, 0x17
        /*006a*/ 	.short	(.L_33 - .L_32)
.L_32:
        /*006c*/ 	.word	0x00000000
        /*0070*/ 	.short	0x0000
        /*0072*/ 	.short	0x0000
        /*0074*/ 	.byte	0x00, 0xf0, 0x11, 0x00


	//----- nvinfo : EIATTR_SPARSE_MMA_MASK
	.align		4
.L_33:
        /*0078*/ 	.byte	0x03, 0x50
        /*007a*/ 	.short	0x0000


	//----- nvinfo : EIATTR_MAXREG_COUNT
	.align		4
        /*007c*/ 	.byte	0x03, 0x1b
        /*007e*/ 	.short	0x00ff


	//----- nvinfo : EIATTR_MERCURY_ISA_VERSION
	.align		4
        /*0080*/ 	.byte	0x03, 0x5f
        /*0082*/ 	.short	0x0101


	//----- nvinfo : EIATTR_VRC_CTA_INIT_COUNT
	.align		4
        /*0084*/ 	.byte	0x02, 0x4a
	.zero		1
	.zero		1


	//----- nvinfo : EIATTR_EXIT_INSTR_OFFSETS
	.align		4
        /*0088*/ 	.byte	0x04, 0x1c
        /*008a*/ 	.short	(.L_35 - .L_34)


	//   ....[0]....
.L_34:
        /*008c*/ 	.word	0x00000090


	//   ....[1]....
        /*0090*/ 	.word	0x00000df0


	//----- nvinfo : EIATTR_CBANK_PARAM_SIZE
	.align		4
.L_35:
        /*0094*/ 	.byte	0x03, 0x19
        /*0096*/ 	.short	0x0028


	//----- nvinfo : EIATTR_PARAM_CBANK
	.align		4
        /*0098*/ 	.byte	0x04, 0x0a
        /*009a*/ 	.short	(.L_37 - .L_36)
	.align		4
.L_36:
        /*009c*/ 	.word	index@(.nv.constant0._Z13left_to_rightiiPiS_S_ii)
        /*00a0*/ 	.short	0x0380
        /*00a2*/ 	.short	0x0028


	//----- nvinfo : EIATTR_SW_WAR
	.align		4
.L_37:
        /*00a4*/ 	.byte	0x04, 0x36
        /*00a6*/ 	.short	(.L_39 - .L_38)
.L_38:
        /*00a8*/ 	.word	0x00000008
.L_39:


//--------------------- .nv.info._Z14create_rows_mpPiS_S_iii --------------------------
	.section	.nv.info._Z14create_rows_mpPiS_S_iii,"",@"SHT_CUDA_INFO"
	.sectionflags	@""
	.align	4


	//----- nvinfo : EIATTR_CUDA_API_VERSION
	.align		4
        /*0000*/ 	.byte	0x04, 0x37
        /*0002*/ 	.short	(.L_41 - .L_40)
.L_40:
        /*0004*/ 	.word	0x00000082


	//----- nvinfo : EIATTR_KPARAM_INFO
	.align		4
.L_41:
        /*0008*/ 	.byte	0x04, 0x17
        /*000a*/ 	.short	(.L_43 - .L_42)
.L_42:
        /*000c*/ 	.word	0x00000000
        /*0010*/ 	.short	0x0005
        /*0012*/ 	.short	0x0020
        /*0014*/ 	.byte	0x00, 0xf0, 0x11, 0x00


	//----- nvinfo : EIATTR_KPARAM_INFO
	.align		4
.L_43:
        /*0018*/ 	.byte	0x04, 0x17
        /*001a*/ 	.short	(.L_45 - .L_44)
.L_44:
        /*001c*/ 	.word	0x00000000
        /*0020*/ 	.short	0x0004
        /*0022*/ 	.short	0x001c
        /*0024*/ 	.byte	0x00, 0xf0, 0x11, 0x00


	//----- nvinfo : EIATTR_KPARAM_INFO
	.align		4
.L_45:
        /*0028*/ 	.byte	0x04, 0x17
        /*002a*/ 	.short	(.L_47 - .L_46)
.L_46:
        /*002c*/ 	.word	0x00000000
        /*0030*/ 	.short	0x0003
        /*0032*/ 	.short	0x0018
        /*0034*/ 	.byte	0x00, 0xf0, 0x11, 0x00


	//----- nvinfo : EIATTR_KPARAM_INFO
	.align		4
.L_47:
        /*0038*/ 	.byte	0x04, 0x17
        /*003a*/ 	.short	(.L_49 - .L_48)
.L_48:
        /*003c*/ 	.word	0x00000000
        /*0040*/ 	.short	0x0002
        /*0042*/ 	.short	0x0010
        /*0044*/ 	.byte	0x00, 0xf5, 0x21, 0x00


	//----- nvinfo : EIATTR_KPARAM_INFO
	.align		4
.L_49:
        /*0048*/ 	.byte	0x04, 0x17
        /*004a*/ 	.short	(.L_51 - .L_50)
.L_50:
        /*004c*/ 	.word	0x00000000
        /*0050*/ 	.short	0x0001
        /*0052*/ 	.short	0x0008
        /*0054*/ 	.byte	0x00, 0xf5, 0x21, 0x00


	//----- nvinfo : EIATTR_KPARAM_INFO
	.align		4
.L_51:
        /*0058*/ 	.byte	0x04, 0x17
        /*005a*/ 	.short	(.L_53 - .L_52)
.L_52:
        /*005c*/ 	.word	0x00000000
        /*0060*/ 	.short	0x0000
        /*0062*/ 	.short	0x0000
        /*0064*/ 	.byte	0x00, 0xf5, 0x21, 0x00


	//----- nvinfo : EIATTR_SPARSE_MMA_MASK
	.align		4
.L_53:
        /*0068*/ 	.byte	0x03, 0x50
        /*006a*/ 	.short	0x0000


	//----- nvinfo : EIATTR_MAXREG_COUNT
	.align		4
        /*006c*/ 	.byte	0x03, 0x1b
        /*006e*/ 	.short	0x00ff


	//----- nvinfo : EIATTR_MERCURY_ISA_VERSION
	.align		4
        /*0070*/ 	.byte	0x03, 0x5f
        /*0072*/ 	.short	0x0101


	//----- nvinfo : EIATTR_VRC_CTA_INIT_COUNT
	.align		4
        /*0074*/ 	.byte	0x02, 0x4a
	.zero		1
	.zero		1


	//----- nvinfo : EIATTR_EXIT_INSTR_OFFSETS
	.align		4
        /*0078*/ 	.byte	0x04, 0x1c
        /*007a*/ 	.short	(.L_55 - .L_54)


	//   ....[0]....
.L_54:
        /*007c*/ 	.word	0x00000070


	//   ....[1]....
        /*0080*/ 	.word	0x00000130


	//   ....[2]....
        /*0084*/ 	.word	0x000001f0


	//   ....[3]....
        /*0088*/ 	.word	0x00000290


	//----- nvinfo : EIATTR_CRS_STACK_SIZE
	.align		4
.L_55:
        /*008c*/ 	.byte	0x04, 0x1e
        /*008e*/ 	.short	(.L_57 - .L_56)
.L_56:
        /*0090*/ 	.word	0x00000000


	//----- nvinfo : EIATTR_CBANK_PARAM_SIZE
	.align		4
.L_57:
        /*0094*/ 	.byte	0x03, 0x19
        /*0096*/ 	.short	0x0024


	//----- nvinfo : EIATTR_PARAM_CBANK
	.align		4
        /*0098*/ 	.byte	0x04, 0x0a
        /*009a*/ 	.short	(.L_59 - .L_58)
	.align		4
.L_58:
        /*009c*/ 	.word	index@(.nv.constant0._Z14create_rows_mpPiS_S_iii)
        /*00a0*/ 	.short	0x0380
        /*00a2*/ 	.short	0x0024


	//----- nvinfo : EIATTR_SW_WAR
	.align		4
.L_59:
        /*00a4*/ 	.byte	0x04, 0x36
        /*00a6*/ 	.short	(.L_61 - .L_60)
.L_60:
        /*00a8*/ 	.word	0x00000008
.L_61:


//--------------------- .nv.info._Z14compute_low_mpPiS_ii --------------------------
	.section	.nv.info._Z14compute_low_mpPiS_ii,"",@"SHT_CUDA_INFO"
	.sectionflags	@""
	.align	4


	//----- nvinfo : EIATTR_CUDA_API_VERSION
	.align		4
        /*0000*/ 	.byte	0x04, 0x37
        /*0002*/ 	.short	(.L_63 - .L_62)
.L_62:
        /*0004*/ 	.word	0x00000082


	//----- nvinfo : EIATTR_KPARAM_INFO
	.align		4
.L_63:
        /*0008*/ 	.byte	0x04, 0x17
        /*000a*/ 	.short	(.L_65 - .L_64)
.L_64:
        /*000c*/ 	.word	0x00000000
        /*0010*/ 	.short	0x0003
        /*0012*/ 	.short	0x0014
        /*0014*/ 	.byte	0x00, 0xf0, 0x11, 0x00


	//----- nvinfo : EIATTR_KPARAM_INFO
	.align		4
.L_65:
        /*0018*/ 	.byte	0x04, 0x17
        /*001a*/ 	.short	(.L_67 - .L_66)
.L_66:
        /*001c*/ 	.word	0x00000000
        /*0020*/ 	.short	0x0002
        /*0022*/ 	.short	0x0010
        /*0024*/ 	.byte	0x00, 0xf0, 0x11, 0x00


	//----- nvinfo : EIATTR_KPARAM_INFO
	.align		4
.L_67:
        /*0028*/ 	.byte	0x04, 0x17
        /*002a*/ 	.short	(.L_69 - .L_68)
.L_68:
        /*002c*/ 	.word	0x00000000
        /*0030*/ 	.short	0x0001
        /*0032*/ 	.short	0x0008
        /*0034*/ 	.byte	0x00, 0xf5, 0x21, 0x00


	//----- nvinfo : EIATTR_KPARAM_INFO
	.align		4
.L_69:
        /*0038*/ 	.byte	0x04, 0x17
        /*003a*/ 	.short	(.L_71 - .L_70)
.L_70:
        /*003c*/ 	.word	0x00000000
        /*0040*/ 	.short	0x0000
        /*0042*/ 	.short	0x0000
        /*0044*/ 	.byte	0x00, 0xf5, 0x21, 0x00


	//----- nvinfo : EIATTR_SPARSE_MMA_MASK
	.align		4
.L_71:
        /*0048*/ 	.byte	0x03, 0x50
        /*004a*/ 	.short	0x0000


	//----- nvinfo : EIATTR_MAXREG_COUNT
	.align		4
        /*004c*/ 	.byte	0x03, 0x1b
        /*004e*/ 	.short	0x00ff


	//----- nvinfo : EIATTR_MERCURY_ISA_VERSION
	.align		4
        /*0050*/ 	.byte	0x03, 0x5f
        /*0052*/ 	.short	0x0101


	//----- nvinfo : EIATTR_VRC_CTA_INIT_COUNT
	.align		4
        /*0054*/ 	.byte	0x02, 0x4a
	.zero		1
	.zero		1


	//----- nvinfo : EIATTR_EXIT_INSTR_OFFSETS
	.align		4
        /*0058*/ 	.byte	0x04, 0x1c
        /*005a*/ 	.short	(.L_73 - .L_72)


	//   ....[0]....
.L_72:
        /*005c*/ 	.word	0x00000070


	//   ....[1]....
        /*0060*/ 	.word	0x000001e0


	//----- nvinfo : EIATTR_CRS_STACK_SIZE
	.align		4
.L_73:
        /*0064*/ 	.byte	0x04, 0x1e
        /*0066*/ 	.short	(.L_75 - .L_74)
.L_74:
        /*0068*/ 	.word	0x00000000


	//----- nvinfo : EIATTR_CBANK_PARAM_SIZE
	.align		4
.L_75:
        /*006c*/ 	.byte	0x03, 0x19
        /*006e*/ 	.short	0x0018


	//----- nvinfo : EIATTR_PARAM_CBANK
	.align		4
        /*0070*/ 	.byte	0x04, 0x0a
        /*0072*/ 	.short	(.L_77 - .L_76)
	.align		4
.L_76:
        /*0074*/ 	.word	index@(.nv.constant0._Z14compute_low_mpPiS_ii)
        /*0078*/ 	.short	0x0380
        /*007a*/ 	.short	0x0018


	//----- nvinfo : EIATTR_SW_WAR
	.align		4
.L_77:
        /*007c*/ 	.byte	0x04, 0x36
        /*007e*/ 	.short	(.L_79 - .L_78)
.L_78:
        /*0080*/ 	.word	0x00000008
.L_79:


//--------------------- .nv.callgraph             --------------------------
	.section	.nv.callgraph,"",@"SHT_CUDA_CALLGRAPH"
	.align	4
	.sectionentsize	8
	.align		4
        /*0000*/ 	.word	0x00000000
	.align		4
        /*0004*/ 	.word	0xffffffff
	.align		4
        /*0008*/ 	.word	0x00000000
	.align		4
        /*000c*/ 	.word	0xfffffffe
	.align		4
        /*0010*/ 	.word	0x00000000
	.align		4
        /*0014*/ 	.word	0xfffffffd
	.align		4
        /*0018*/ 	.word	0x00000000
	.align		4
        /*001c*/ 	.word	0xfffffffc


//--------------------- .text._Z13left_to_rightiiPiS_S_ii --------------------------
	.section	.text._Z13left_to_rightiiPiS_S_ii,"ax",@progbits
	.align	128
        .global         _Z13left_to_rightiiPiS_S_ii
        .type           _Z13left_to_rightiiPiS_S_ii,@function
        .size           _Z13left_to_rightiiPiS_S_ii,(.L_x_17 - _Z13left_to_rightiiPiS_S_ii)
        .other          _Z13left_to_rightiiPiS_S_ii,@"STO_CUDA_ENTRY STV_DEFAULT"
_Z13left_to_rightiiPiS_S_ii:
.text._Z13left_to_rightiiPiS_S_ii:
[----:B------:R-:W-:Y:S01]  /*0000*/  LDC R1, c[0x0][0x37c] ;  /* 0x0000df00ff017b82 */ /* 0x000fe20000000800 */
[----:B------:R-:W0:Y:S01]  /*0010*/  S2R R0, SR_TID.X ;  /* 0x0000000000007919 */ /* 0x000e220000002100 */
[----:B------:R-:W0:Y:S01]  /*0020*/  LDCU UR4, c[0x0][0x360] ;  /* 0x00006c00ff0477ac */ /* 0x000e220008000800 */
[----:B------:R-:W0:Y:S01]  /*0030*/  S2R R3, SR_CTAID.X ;  /* 0x0000000000037919 */ /* 0x000e220000002500 */
[----:B------:R-:W1:Y:S01]  /*0040*/  LDCU UR5, c[0x0][0x3a0] ;  /* 0x00007400ff0577ac */ /* 0x000e620008000800 */
[----:B------:R-:W2:Y:S01]  /*0050*/  LDCU UR6, c[0x0][0x384] ;  /* 0x00007080ff0677ac */ /* 0x000ea20008000800 */
[----:B0-----:R-:W-:-:S05]  /*0060*/  IMAD R0, R3, UR4, R0 ;  /* 0x0000000403007c24 */ /* 0x001fca000f8e0200 */
[----:B-1----:R-:W-:-:S04]  /*0070*/  ISETP.GE.AND P0, PT, R0, UR5, PT ;  /* 0x0000000500007c0c */ /* 0x002fc8000bf06270 */
[----:B--2---:R-:W-:-:S13]  /*0080*/  ISETP.NE.OR P0, PT, R0, UR6, P0 ;  /* 0x0000000600007c0c */ /* 0x004fda0008705670 */
[----:B------:R-:W-:Y:S05]  /*0090*/  @P0 EXIT ;  /* 0x000000000000094d */ /* 0x000fea0003800000 */
[----:B------:R-:W0:Y:S01]  /*00a0*/  LDC R10, c[0x0][0x3a4] ;  /* 0x0000e900ff0a7b82 */ /* 0x000e220000000800 */
[----:B------:R-:W1:Y:S07]  /*00b0*/  LDCU.64 UR4, c[0x0][0x358] ;  /* 0x00006b00ff0477ac */ /* 0x000e6e0008000a00 */
[----:B------:R-:W2:Y:S08]  /*00c0*/  LDC R11, c[0x0][0x380] ;  /* 0x0000e000ff0b7b82 */ /* 0x000eb00000000800 */
[----:B------:R-:W3:Y:S01]  /*00d0*/  LDC.64 R2, c[0x0][0x388] ;  /* 0x0000e200ff027b82 */ /* 0x000ee20000000a00 */
[----:B0-----:R-:W-:-:S02]  /*00e0*/  IMAD R5, R10, UR6, RZ ;  /* 0x000000060a057c24 */ /* 0x001fc4000f8e02ff */
[----:B--2---:R-:W-:-:S04]  /*00f0*/  IMAD R11, R10, R11, RZ ;  /* 0x0000000b0a0b7224 */ /* 0x004fc800078e02ff */
[----:B---3--:R-:W-:-:S04]  /*0100*/  IMAD.WIDE R6, R11, 0x4, R2 ;  /* 0x000000040b067825 */ /* 0x008fc800078e0202 */
[C---:B------:R-:W-:Y:S02]  /*0110*/  IMAD.WIDE R8, R5.reuse, 0x4, R2 ;  /* 0x0000000405087825 */ /* 0x040fe400078e0202 */
[----:B-1----:R-:W2:Y:S04]  /*0120*/  LDG.E R6, desc[UR4][R6.64] ;  /* 0x0000000406067981 */ /* 0x002ea8000c1e1900 */
[----:B------:R-:W3:Y:S01]  /*0130*/  LDG.E R8, desc[UR4][R8.64] ;  /* 0x0000000408087981 */ /* 0x000ee2000c1e1900 */
[----:B------:R-:W-:Y:S01]  /*0140*/  ISETP.GT.AND P2, PT, R10, RZ, PT ;  /* 0x000000ff0a00720c */ /* 0x000fe20003f44270 */
[----:B------:R-:W-:Y:S01]  /*0150*/  IMAD.IADD R4, R5, 0x1, R10 ;  /* 0x0000000105047824 */ /* 0x000fe200078e020a */
[----:B--2---:R-:W-:Y:S02]  /*0160*/  ISETP.NE.AND P0, PT, R6, -0x1, PT ;  /* 0xffffffff0600780c */ /* 0x004fe40003f05270 */
[----:B---3--:R-:W-:-:S04]  /*0170*/  ISETP.NE.AND P1, PT, R8, -0x1, P2 ;  /* 0xffffffff0800780c */ /* 0x008fc80001725270 */
[----:B------:R-:W-:-:S07]  /*0180*/  SEL R0, RZ, 0xffffffff, !P1 ;  /* 0xffffffffff007807 */ /* 0x000fce0004800000 */
[----:B------:R-:W-:Y:S02]  /*0190*/  @P0 SEL R0, RZ, 0xffffffff, !P2 ;  /* 0xffffffffff000807 */ /* 0x000fe40005000000 */
[----:B------:R-:W-:Y:S02]  /*01a0*/  ISETP.GT.AND P0, PT, R10, RZ, P0 ;  /* 0x000000ff0a00720c */ /* 0x000fe40000704270 */
[----:B------:R-:W-:-:S04]  /*01b0*/  LOP3.LUT R0, R0, 0x1, RZ, 0xc0, !PT ;  /* 0x0000000100007812 */ /* 0x000fc800078ec0ff */
[----:B------:R-:W-:-:S13]  /*01c0*/  ISETP.NE.U32.AND P2, PT, R0, 0x1, PT ;  /* 0x000000010000780c */ /* 0x000fda0003f45070 */
[----:B------:R-:W-:Y:S05]  /*01d0*/  @P2 BRA `(.L_x_0) ;  /* 0x0000000000d02947 */ /* 0x000fea0003800000 */
[----:B------:R-:W0:Y:S01]  /*01e0*/  LDC.64 R2, c[0x0][0x388] ;  /* 0x0000e200ff027b82 */ /* 0x000e220000000a00 */
[----:B------:R-:W-:Y:S02]  /*01f0*/  IMAD.MOV.U32 R7, RZ, RZ, R11 ;  /* 0x000000ffff077224 */ /* 0x000fe400078e000b */
[----:B------:R-:W-:Y:S02]  /*0200*/  IMAD.MOV.U32 R17, RZ, RZ, R6 ;  /* 0x000000ffff117224 */ /* 0x000fe400078e0006 */
[--C-:B------:R-:W-:Y:S02]  /*0210*/  IMAD.MOV.U32 R0, RZ, RZ, R5.reuse ;  /* 0x000000ffff007224 */ /* 0x100fe400078e0005 */
[----:B------:R-:W-:Y:S02]  /*0220*/  IMAD.MOV.U32 R9, RZ, RZ, R5 ;  /* 0x000000ffff097224 */ /* 0x000fe400078e0005 */
[----:B------:R-:W-:-:S07]  /*0230*/  IMAD.IADD R6, R7, 0x1, R10 ;  /* 0x0000000107067824 */ /* 0x000fce00078e020a */
.L_x_3:
[----:B------:R-:W-:-:S13]  /*0240*/  PLOP3.LUT P2, PT, P0, P1, PT, 0x80, 0x8 ;  /* 0x000000000008781c */ /* 0x000fda0000743070 */
[----:B------:R-:W-:Y:S05]  /*0250*/  @!P2 BRA `(.L_x_1) ;  /* 0x000000000048a947 */ /* 0x000fea0003800000 */
[----:B------:R-:W-:-:S13]  /*0260*/  ISETP.GE.AND P0, PT, R17, R8, PT ;  /* 0x000000081100720c */ /* 0x000fda0003f06270 */
[----:B------:R-:W1:Y:S01]  /*0270*/  @!P0 LDC.64 R10, c[0x0][0x390] ;  /* 0x0000e400ff0a8b82 */ /* 0x000e620000000a00 */
[C---:B------:R-:W-:Y:S02]  /*0280*/  @!P0 VIADD R12, R0.reuse, 0x1 ;  /* 0x00000001000c8836 */ /* 0x040fe40000000000 */
[----:B------:R-:W-:Y:S02]  /*0290*/  @!P0 VIADD R7, R7, 0x1 ;  /* 0x0000000107078836 */ /* 0x000fe40000000000 */
[----:B-1----:R-:W-:-:S04]  /*02a0*/  @!P0 IMAD.WIDE R10, R0, 0x4, R10 ;  /* 0x00000004000a8825 */ /* 0x002fc800078e020a */
[----:B------:R-:W-:Y:S01]  /*02b0*/  @!P0 IMAD.MOV.U32 R0, RZ, RZ, R12 ;  /* 0x000000ffff008224 */ /* 0x000fe200078e000c */
[----:B------:R2:W-:Y:S01]  /*02c0*/  @!P0 STG.E desc[UR4][R10.64], R17 ;  /* 0x000000110a008986 */ /* 0x0005e2000c101904 */
[----:B------:R-:W-:Y:S05]  /*02d0*/  @!P0 BRA `(.L_x_2) ;  /* 0x0000000000688947 */ /* 0x000fea0003800000 */
[----:B------:R-:W-:-:S13]  /*02e0*/  ISETP.GE.AND P0, PT, R8, R17, PT ;  /* 0x000000110800720c */ /* 0x000fda0003f06270 */
[----:B--2---:R-:W1:Y:S01]  /*02f0*/  @!P0 LDC.64 R10, c[0x0][0x390] ;  /* 0x0000e400ff0a8b82 */ /* 0x004e620000000a00 */
[C---:B------:R-:W-:Y:S02]  /*0300*/  @!P0 VIADD R12, R0.reuse, 0x1 ;  /* 0x00000001000c8836 */ /* 0x040fe40000000000 */
[----:B------:R-:W-:Y:S02]  /*0310*/  @!P0 VIADD R9, R9, 0x1 ;  /* 0x0000000109098836 */ /* 0x000fe40000000000 */
[----:B------:R-:W-:Y:S02]  /*0320*/  @P0 VIADD R7, R7, 0x1 ;  /* 0x0000000107070836 */ /* 0x000fe40000000000 */
[----:B------:R-:W-:Y:S02]  /*0330*/  @P0 VIADD R9, R9, 0x1 ;  /* 0x0000000109090836 */ /* 0x000fe40000000000 */
[----:B-1----:R-:W-:-:S04]  /*0340*/  @!P0 IMAD.WIDE R10, R0, 0x4, R10 ;  /* 0x00000004000a8825 */ /* 0x002fc800078e020a */
[----:B------:R-:W-:Y:S01]  /*0350*/  @!P0 IMAD.MOV.U32 R0, RZ, RZ, R12 ;  /* 0x000000ffff008224 */ /* 0x000fe200078e000c */
[----:B------:R3:W-:Y:S01]  /*0360*/  @!P0 STG.E desc[UR4][R10.64], R8 ;  /* 0x000000080a008986 */ /* 0x0007e2000c101904 */
[----:B------:R-:W-:Y:S05]  /*0370*/  BRA `(.L_x_2) ;  /* 0x0000000000407947 */ /* 0x000fea0003800000 */
.L_x_1:
[----:B------:R-:W1:Y:S08]  /*0380*/  @P0 LDC.64 R10, c[0x0][0x390] ;  /* 0x0000e400ff0a0b82 */ /* 0x000e700000000a00 */
[----:B------:R-:W2:Y:S01]  /*0390*/  @P1 LDC.64 R14, c[0x0][0x388] ;  /* 0x0000e200ff0e1b82 */ /* 0x000ea20000000a00 */
[----:B-1----:R-:W-:-:S05]  /*03a0*/  @P0 IMAD.WIDE R12, R0, 0x4, R10 ;  /* 0x00000004000c0825 */ /* 0x002fca00078e020a */
[----:B------:R1:W-:Y:S01]  /*03b0*/  @P0 STG.E desc[UR4][R12.64], R17 ;  /* 0x000000110c000986 */ /* 0x0003e2000c101904 */
[----:B--2---:R-:W-:Y:S02]  /*03c0*/  @P1 IMAD.WIDE R10, R9, 0x4, R14 ;  /* 0x00000004090a1825 */ /* 0x004fe400078e020e */
[----:B------:R-:W2:Y:S04]  /*03d0*/  @P1 LDC.64 R14, c[0x0][0x390] ;  /* 0x0000e400ff0e1b82 */ /* 0x000ea80000000a00 */
[----:B------:R-:W3:Y:S01]  /*03e0*/  @P1 LDG.E R11, desc[UR4][R10.64] ;  /* 0x000000040a0b1981 */ /* 0x000ee2000c1e1900 */
[----:B------:R-:W-:Y:S02]  /*03f0*/  @P0 VIADD R8, R0, 0x1 ;  /* 0x0000000100080836 */ /* 0x000fe40000000000 */
[----:B------:R-:W-:-:S02]  /*0400*/  @P0 VIADD R7, R7, 0x1 ;  /* 0x0000000107070836 */ /* 0x000fc40000000000 */
[----:B------:R-:W-:Y:S02]  /*0410*/  @P0 IMAD.MOV.U32 R0, RZ, RZ, R8 ;  /* 0x000000ffff000224 */ /* 0x000fe400078e0008 */
[----:B------:R-:W-:Y:S02]  /*0420*/  @P1 VIADD R8, R9, 0x1 ;  /* 0x0000000109081836 */ /* 0x000fe40000000000 */
[C---:B------:R-:W-:Y:S02]  /*0430*/  @P1 VIADD R16, R0.reuse, 0x1 ;  /* 0x0000000100101836 */ /* 0x040fe40000000000 */
[----:B------:R-:W-:Y:S02]  /*0440*/  @P1 IMAD.MOV.U32 R9, RZ, RZ, R8 ;  /* 0x000000ffff091224 */ /* 0x000fe400078e0008 */
[----:B--2---:R-:W-:Y:S01]  /*0450*/  @P1 IMAD.WIDE R14, R0, 0x4, R14 ;  /* 0x00000004000e1825 */ /* 0x004fe200078e020e */
[----:B------:R-:W-:-:S04]  /*0460*/  @P1 MOV R0, R16 ;  /* 0x0000001000001202 */ /* 0x000fc80000000f00 */
[----:B---3--:R1:W-:Y:S03]  /*0470*/  @P1 STG.E desc[UR4][R14.64], R11 ;  /* 0x0000000b0e001986 */ /* 0x0083e6000c101904 */
.L_x_2:
[----:B0123--:R-:W-:-:S04]  /*0480*/  IMAD.WIDE R10, R7, 0x4, R2 ;  /* 0x00000004070a7825 */ /* 0x00ffc800078e0202 */
[----:B------:R-:W-:Y:S01]  /*0490*/  IMAD.WIDE R12, R9, 0x4, R2 ;  /* 0x00000004090c7825 */ /* 0x000fe200078e0202 */
[----:B------:R-:W2:Y:S04]  /*04a0*/  LDG.E R17, desc[UR4][R10.64] ;  /* 0x000000040a117981 */ /* 0x000ea8000c1e1900 */
[----:B------:R-:W3:Y:S01]  /*04b0*/  LDG.E R8, desc[UR4][R12.64] ;  /* 0x000000040c087981 */ /* 0x000ee2000c1e1900 */
[----:B------:R-:W-:Y:S02]  /*04c0*/  ISETP.GE.AND P0, PT, R7, R6, PT ;  /* 0x000000060700720c */ /* 0x000fe40003f06270 */
[----:B------:R-:W-:Y:S02]  /*04d0*/  ISETP.GE.AND P1, PT, R9, R4, PT ;  /* 0x000000040900720c */ /* 0x000fe40003f26270 */
[----:B--2---:R-:W-:-:S02]  /*04e0*/  ISETP.NE.AND P0, PT, R17, -0x1, !P0 ;  /* 0xffffffff1100780c */ /* 0x004fc40004705270 */
[----:B---3--:R-:W-:-:S04]  /*04f0*/  ISETP.NE.AND P1, PT, R8, -0x1, !P1 ;  /* 0xffffffff0800780c */ /* 0x008fc80004f25270 */
[----:B------:R-:W-:-:S13]  /*0500*/  PLOP3.LUT P2, PT, P0, P1, PT, 0xf8, 0x8f ;  /* 0x00000000008f781c */ /* 0x000fda0000743f70 */
[----:B------:R-:W-:Y:S05]  /*0510*/  @P2 BRA `(.L_x_3) ;  /* 0xfffffffc00482947 */ /* 0x000fea000383ffff */
.L_x_0:
[----:B------:R-:W0:Y:S01]  /*0520*/  LDCU UR6, c[0x0][0x3a4] ;  /* 0x00007480ff0677ac */ /* 0x000e220008000800 */
[----:B------:R-:W-:Y:S01]  /*0530*/  IMAD.MOV.U32 R0, RZ, RZ, -0x1 ;  /* 0xffffffffff007424 */ /* 0x000fe200078e00ff */
[----:B0-----:R-:W-:-:S09]  /*0540*/  UISETP.GE.AND UP0, UPT, UR6, 0x1, UPT ;  /* 0x000000010600788c */ /* 0x001fd2000bf06270 */
[----:B------:R-:W-:Y:S05]  /*0550*/  BRA.U !UP0, `(.L_x_4) ;  /* 0x0000000908147547 */ /* 0x000fea000b800000 */
[----:B------:R-:W-:-:S05]  /*0560*/  VIADDMNMX R0, R5, 0x1, R4, !PT ;  /* 0x0000000105007846 */ /* 0x000fca0007800104 */
[----:B------:R-:W-:Y:S02]  /*0570*/  IMAD.IADD R4, R0, 0x1, -R5 ;  /* 0x0000000100047824 */ /* 0x000fe400078e0a05 */
[----:B------:R-:W-:-:S03]  /*0580*/  IMAD.IADD R0, R5, 0x1, -R0 ;  /* 0x0000000105007824 */ /* 0x000fc600078e0a00 */
[----:B------:R-:W-:Y:S02]  /*0590*/  LOP3.LUT R20, R4, 0x7, RZ, 0xc0, !PT ;  /* 0x0000000704147812 */ /* 0x000fe400078ec0ff */
[----:B------:R-:W-:Y:S01]  /*05a0*/  ISETP.GT.U32.AND P1, PT, R0, -0x8, PT ;  /* 0xfffffff80000780c */ /* 0x000fe20003f24070 */
[----:B------:R-:W-:Y:S01]  /*05b0*/  IMAD.MOV.U32 R0, RZ, RZ, -0x1 ;  /* 0xffffffffff007424 */ /* 0x000fe200078e00ff */
[----:B------:R-:W-:-:S11]  /*05c0*/  ISETP.NE.AND P0, PT, R20, RZ, PT ;  /* 0x000000ff1400720c */ /* 0x000fd60003f05270 */
[----:B------:R-:W-:Y:S05]  /*05d0*/  @P1 BRA `(.L_x_5) ;  /* 0x0000000000f01947 */ /* 0x000fea0003800000 */
[----:B------:R-:W0:Y:S01]  /*05e0*/  LDC.64 R6, c[0x0][0x390] ;  /* 0x0000e400ff067b82 */ /* 0x000e220000000a00 */
[----:B------:R-:W-:Y:S01]  /*05f0*/  LOP3.LUT R14, R4, 0xfffffff8, RZ, 0xc0, !PT ;  /* 0xfffffff8040e7812 */ /* 0x000fe200078ec0ff */
[----:B------:R-:W-:-:S04]  /*0600*/  IMAD.MOV.U32 R0, RZ, RZ, -0x1 ;  /* 0xffffffffff007424 */ /* 0x000fc800078e00ff */
[----:B------:R-:W-:Y:S02]  /*0610*/  IMAD.MOV R14, RZ, RZ, -R14 ;  /* 0x000000ffff0e7224 */ /* 0x000fe400078e0a0e */
[----:B------:R-:W1:Y:S01]  /*0620*/  LDC.64 R8, c[0x0][0x388] ;  /* 0x0000e200ff087b82 */ /* 0x000e620000000a00 */
[----:B0-----:R-:W-:-:S05]  /*0630*/  IADD3 R6, P1, PT, R6, 0x10, RZ ;  /* 0x0000001006067810 */ /* 0x001fca0007f3e0ff */
[----:B------:R-:W-:Y:S01]  /*0640*/  IMAD.X R7, RZ, RZ, R7, P1 ;  /* 0x000000ffff077224 */ /* 0x000fe200008e0607 */
[----:B-1----:R-:W-:-:S05]  /*0650*/  IADD3 R8, P2, PT, R8, 0x10, RZ ;  /* 0x0000001008087810 */ /* 0x002fca0007f5e0ff */
[----:B------:R-:W-:-:S08]  /*0660*/  IMAD.X R9, RZ, RZ, R9, P2 ;  /* 0x000000ffff097224 */ /* 0x000fd000010e0609 */
.L_x_6:
[----:B------:R-:W-:-:S05]  /*0670*/  IMAD.WIDE R10, R5, 0x4, R6 ;  /* 0x00000004050a7825 */ /* 0x000fca00078e0206 */
[----:B------:R-:W2:Y:S01]  /*0680*/  LDG.E R17, desc[UR4][R10.64+-0x10] ;  /* 0xfffff0040a117981 */ /* 0x000ea2000c1e1900 */
[----:B------:R-:W-:Y:S01]  /*0690*/  IMAD.WIDE R12, R5, 0x4, R8 ;  /* 0x00000004050c7825 */ /* 0x000fe200078e0208 */
[----:B------:R-:W-:-:S04]  /*06a0*/  MOV R15, 0xffffffff ;  /* 0xffffffff000f7802 */ /* 0x000fc80000000f00 */
[----:B--2---:R0:W-:Y:S04]  /*06b0*/  STG.E desc[UR4][R12.64+-0x10], R17 ;  /* 0xfffff0110c007986 */ /* 0x0041e8000c101904 */
[----:B------:R-:W2:Y:S04]  /*06c0*/  LDG.E R21, desc[UR4][R10.64+-0xc] ;  /* 0xfffff4040a157981 */ /* 0x000ea8000c1e1900 */
[----:B------:R-:W-:Y:S04]  /*06d0*/  STG.E desc[UR4][R10.64+-0x10], R15 ;  /* 0xfffff00f0a007986 */ /* 0x000fe8000c101904 */
[----:B------:R-:W3:Y:S04]  /*06e0*/  LDG.E R19, desc[UR4][R12.64+-0x10] ;  /* 0xfffff0040c137981 */ /* 0x000ee8000c1e1900 */
[----:B--2---:R1:W-:Y:S04]  /*06f0*/  STG.E desc[UR4][R12.64+-0xc], R21 ;  /* 0xfffff4150c007986 */ /* 0x0043e8000c101904 */
[----:B------:R-:W2:Y:S04]  /*0700*/  LDG.E R23, desc[UR4][R10.64+-0x8] ;  /* 0xfffff8040a177981 */ /* 0x000ea8000c1e1900 */
[----:B------:R-:W-:Y:S04]  /*0710*/  STG.E desc[UR4][R10.64+-0xc], R15 ;  /* 0xfffff40f0a007986 */ /* 0x000fe8000c101904 */
[----:B------:R-:W4:Y:S04]  /*0720*/  LDG.E R16, desc[UR4][R12.64+-0xc] ;  /* 0xfffff4040c107981 */ /* 0x000f28000c1e1900 */
[----:B--2---:R2:W-:Y:S04]  /*0730*/  STG.E desc[UR4][R12.64+-0x8], R23 ;  /* 0xfffff8170c007986 */ /* 0x0045e8000c101904 */
[----:B------:R-:W5:Y:S04]  /*0740*/  LDG.E R25, desc[UR4][R10.64+-0x4] ;  /* 0xfffffc040a197981 */ /* 0x000f68000c1e1900 */
[----:B------:R-:W-:Y:S04]  /*0750*/  STG.E desc[UR4][R10.64+-0x8], R15 ;  /* 0xfffff80f0a007986 */ /* 0x000fe8000c101904 */
[----:B0-----:R-:W3:Y:S04]  /*0760*/  LDG.E R17, desc[UR4][R12.64+-0x8] ;  /* 0xfffff8040c117981 */ /* 0x001ee8000c1e1900 */
[----:B-----5:R0:W-:Y:S04]  /*0770*/  STG.E desc[UR4][R12.64+-0x4], R25 ;  /* 0xfffffc190c007986 */ /* 0x0201e8000c101904 */
[----:B------:R-:W5:Y:S04]  /*0780*/  LDG.E R27, desc[UR4][R10.64] ;  /* 0x000000040a1b7981 */ /* 0x000f68000c1e1900 */
[----:B------:R0:W-:Y:S04]  /*0790*/  STG.E desc[UR4][R10.64+-0x4], R15 ;  /* 0xfffffc0f0a007986 */ /* 0x0001e8000c101904 */
[----:B------:R-:W3:Y:S04]  /*07a0*/  LDG.E R18, desc[UR4][R12.64+-0x4] ;  /* 0xfffffc040c127981 */ /* 0x000ee8000c1e1900 */
[----:B-----5:R0:W-:Y:S04]  /*07b0*/  STG.E desc[UR4][R12.64], R27 ;  /* 0x0000001b0c007986 */ /* 0x0201e8000c101904 */
[----:B------:R-:W5:Y:S04]  /*07c0*/  LDG.E R29, desc[UR4][R10.64+0x4] ;  /* 0x000004040a1d7981 */ /* 0x000f68000c1e1900 */
[----:B------:R0:W-:Y:S04]  /*07d0*/  STG.E desc[UR4][R10.64], R15 ;  /* 0x0000000f0a007986 */ /* 0x0001e8000c101904 */
[----:B-1----:R-:W3:Y:S04]  /*07e0*/  LDG.E R21, desc[UR4][R12.64] ;  /* 0x000000040c157981 */ /* 0x002ee8000c1e1900 */
[----:B-----5:R1:W-:Y:S04]  /*07f0*/  STG.E desc[UR4][R12.64+0x4], R29 ;  /* 0x0000041d0c007986 */ /* 0x0203e8000c101904 */
[----:B--2---:R-:W2:Y:S04]  /*0800*/  LDG.E R23, desc[UR4][R10.64+0x8] ;  /* 0x000008040a177981 */ /* 0x004ea8000c1e1900 */
[----:B------:R1:W-:Y:S01]  /*0810*/  STG.E desc[UR4][R10.64+0x4], R15 ;  /* 0x0000040f0a007986 */ /* 0x0003e2000c101904 */
[----:B----4-:R-:W-:-:S03]  /*0820*/  ISETP.GE.AND P2, PT, R16, RZ, PT ;  /* 0x000000ff1000720c */ /* 0x010fc60003f46270 */
[----:B--2---:R1:W-:Y:S04]  /*0830*/  STG.E desc[UR4][R12.64+0x8], R23 ;  /* 0x000008170c007986 */ /* 0x0043e8000c101904 */
[----:B0-----:R-:W2:Y:S01]  /*0840*/  LDG.E R25, desc[UR4][R10.64+0xc] ;  /* 0x00000c040a197981 */ /* 0x001ea2000c1e1900 */
[----:B---3--:R-:W-:-:S05]  /*0850*/  ISETP.GE.AND P1, PT, R19, RZ, PT ;  /* 0x000000ff1300720c */ /* 0x008fca0003f26270 */
[----:B------:R-:W-:Y:S02]  /*0860*/  @!P2 SEL R16, R0, R19, !P1 ;  /* 0x000000130010a207 */ /* 0x000fe40004800000 */
[----:B------:R-:W3:Y:S04]  /*0870*/  LDG.E R19, desc[UR4][R12.64+0x4] ;  /* 0x000004040c137981 */ /* 0x000ee8000c1e1900 */
[----:B------:R1:W-:Y:S04]  /*0880*/  STG.E desc[UR4][R10.64+0x8], R15 ;  /* 0x0000080f0a007986 */ /* 0x0003e8000c101904 */
[----:B------:R-:W4:Y:S04]  /*0890*/  LDG.E R22, desc[UR4][R12.64+0x8] ;  /* 0x000008040c167981 */ /* 0x000f28000c1e1900 */
[----:B--2---:R1:W-:Y:S04]  /*08a0*/  STG.E desc[UR4][R12.64+0xc], R25 ;  /* 0x00000c190c007986 */ /* 0x0043e8000c101904 */
[----:B------:R1:W-:Y:S04]  /*08b0*/  STG.E desc[UR4][R10.64+0xc], R15 ;  /* 0x00000c0f0a007986 */ /* 0x0003e8000c101904 */
[----:B------:R-:W2:Y:S01]  /*08c0*/  LDG.E R0, desc[UR4][R12.64+0xc] ;  /* 0x00000c040c007981 */ /* 0x000ea2000c1e1900 */
[----:B------:R-:W-:Y:S01]  /*08d0*/  ISETP.GE.AND P4, PT, R18, RZ, PT ;  /* 0x000000ff1200720c */ /* 0x000fe20003f86270 */
[----:B------:R-:W-:Y:S01]  /*08e0*/  VIADD R14, R14, 0x8 ;  /* 0x000000080e0e7836 */ /* 0x000fe20000000000 */
[----:B---3--:R-:W-:-:S02]  /*08f0*/  ISETP.GE.AND P2, PT, R19, RZ, PT ;  /* 0x000000ff1300720c */ /* 0x008fc40003f46270 */
[----:B------:R-:W-:Y:S02]  /*0900*/  ISETP.GE.AND P3, PT, R17, RZ, PT ;  /* 0x000000ff1100720c */ /* 0x000fe40003f66270 */
[----:B------:R-:W-:-:S07]  /*0910*/  ISETP.NE.AND P5, PT, R14, RZ, PT ;  /* 0x000000ff0e00720c */ /* 0x000fce0003fa5270 */
[----:B------:R-:W-:Y:S02]  /*0920*/  @!P4 SEL R18, R16, R17, !P3 ;  /* 0x000000111012c207 */ /* 0x000fe40005800000 */
[----:B------:R-:W-:Y:S02]  /*0930*/  ISETP.GE.AND P3, PT, R21, RZ, PT ;  /* 0x000000ff1500720c */ /* 0x000fe40003f66270 */
[----:B----4-:R-:W-:Y:S02]  /*0940*/  ISETP.GE.AND P4, PT, R22, RZ, PT ;  /* 0x000000ff1600720c */ /* 0x010fe40003f86270 */
[----:B------:R-:W-:Y:S01]  /*0950*/  @!P2 SEL R19, R18, R21, !P3 ;  /* 0x000000151213a207 */ /* 0x000fe20005800000 */
[----:B------:R-:W-:Y:S01]  /*0960*/  VIADD R5, R5, 0x8 ;  /* 0x0000000805057836 */ /* 0x000fe20000000000 */
[----:B--2---:R-:W-:-:S13]  /*0970*/  ISETP.GE.AND P1, PT, R0, RZ, PT ;  /* 0x000000ff0000720c */ /* 0x004fda0003f26270 */
[----:B------:R-:W-:Y:S01]  /*0980*/  @!P1 SEL R0, R19, R22, !P4 ;  /* 0x0000001613009207 */ /* 0x000fe20006000000 */
[----:B-1----:R-:W-:Y:S06]  /*0990*/  @P5 BRA `(.L_x_6) ;  /* 0xfffffffc00345947 */ /* 0x002fec000383ffff */
.L_x_5:
[----:B------:R-:W-:Y:S05]  /*09a0*/  @!P0 BRA `(.L_x_4) ;  /* 0x0000000400008947 */ /* 0x000fea0003800000 */
[----:B------:R-:W-:Y:S02]  /*09b0*/  ISETP.GE.U32.AND P0, PT, R20, 0x4, PT ;  /* 0x000000041400780c */ /* 0x000fe40003f06070 */
[----:B------:R-:W-:-:S04]  /*09c0*/  LOP3.LUT R12, R4, 0x3, RZ, 0xc0, !PT ;  /* 0x00000003040c7812 */ /* 0x000fc800078ec0ff */
[----:B------:R-:W-:-:S07]  /*09d0*/  ISETP.NE.AND P2, PT, R12, RZ, PT ;  /* 0x000000ff0c00720c */ /* 0x000fce0003f45270 */
[----:B------:R-:W-:Y:S06]  /*09e0*/  @!P0 BRA `(.L_x_7) ;  /* 0x00000000006c8947 */ /* 0x000fec0003800000 */
[----:B------:R-:W0:Y:S02]  /*09f0*/  LDC.64 R6, c[0x0][0x390] ;  /* 0x0000e400ff067b82 */ /* 0x000e240000000a00 */
[----:B0-----:R-:W-:-:S05]  /*0a00*/  IMAD.WIDE R6, R5, 0x4, R6 ;  /* 0x0000000405067825 */ /* 0x001fca00078e0206 */
[----:B------:R-:W2:Y:S01]  /*0a10*/  LDG.E R11, desc[UR4][R6.64] ;  /* 0x00000004060b7981 */ /* 0x000ea2000c1e1900 */
[----:B------:R-:W-:-:S04]  /*0a20*/  IMAD.WIDE R8, R5, 0x4, R2 ;  /* 0x0000000405087825 */ /* 0x000fc800078e0202 */
[----:B------:R-:W-:Y:S01]  /*0a30*/  IMAD.MOV.U32 R21, RZ, RZ, -0x1 ;  /* 0xffffffffff157424 */ /* 0x000fe200078e00ff */
[----:B--2---:R0:W-:Y:S04]  /*0a40*/  STG.E desc[UR4][R8.64], R11 ;  /* 0x0000000b08007986 */ /* 0x0041e8000c101904 */
[----:B------:R-:W2:Y:S04]  /*0a50*/  LDG.E R15, desc[UR4][R6.64+0x4] ;  /* 0x00000404060f7981 */ /* 0x000ea8000c1e1900 */
[----:B------:R1:W-:Y:S04]  /*0a60*/  STG.E desc[UR4][R6.64], R21 ;  /* 0x0000001506007986 */ /* 0x0003e8000c101904 */
[----:B------:R-:W3:Y:S04]  /*0a70*/  LDG.E R13, desc[UR4][R8.64] ;  /* 0x00000004080d7981 */ /* 0x000ee8000c1e1900 */
[----:B--2---:R1:W-:Y:S04]  /*0a80*/  STG.E desc[UR4][R8.64+0x4], R15 ;  /* 0x0000040f08007986 */ /* 0x0043e8000c101904 */
[----:B------:R-:W2:Y:S04]  /*0a90*/  LDG.E R17, desc[UR4][R6.64+0x8] ;  /* 0x0000080406117981 */ /* 0x000ea8000c1e1900 */
[----:B------:R1:W-:Y:S04]  /*0aa0*/  STG.E desc[UR4][R6.64+0x4], R21 ;  /* 0x0000041506007986 */ /* 0x0003e8000c101904 */
[----:B------:R-:W4:Y:S04]  /*0ab0*/  LDG.E R10, desc[UR4][R8.64+0x4] ;  /* 0x00000404080a7981 */ /* 0x000f28000c1e1900 */
[----:B--2---:R1:W-:Y:S04]  /*0ac0*/  STG.E desc[UR4][R8.64+0x8], R17 ;  /* 0x0000081108007986 */ /* 0x0043e8000c101904 */
[----:B------:R-:W2:Y:S01]  /*0ad0*/  LDG.E R19, desc[UR4][R6.64+0xc] ;  /* 0x00000c0406137981 */ /* 0x000ea2000c1e1900 */
[----:B----4-:R-:W-:-:S02]  /*0ae0*/  ISETP.GE.AND P1, PT, R10, RZ, PT ;  /* 0x000000ff0a00720c */ /* 0x010fc40003f26270 */
[----:B---3--:R-:W-:Y:S01]  /*0af0*/  ISETP.GE.AND P0, PT, R13, RZ, PT ;  /* 0x000000ff0d00720c */ /* 0x008fe20003f06270 */
[----:B------:R1:W-:Y:S04]  /*0b00*/  STG.E desc[UR4][R6.64+0x8], R21 ;  /* 0x0000081506007986 */ /* 0x0003e8000c101904 */
[----:B0-----:R-:W3:Y:S06]  /*0b10*/  LDG.E R11, desc[UR4][R8.64+0x8] ;  /* 0x00000804080b7981 */ /* 0x001eec000c1e1900 */
[----:B------:R-:W-:Y:S01]  /*0b20*/  @!P1 SEL R10, R0, R13, !P0 ;  /* 0x0000000d000a9207 */ /* 0x000fe20004000000 */
[----:B--2---:R1:W-:Y:S04]  /*0b30*/  STG.E desc[UR4][R8.64+0xc], R19 ;  /* 0x00000c1308007986 */ /* 0x0043e8000c101904 */
[----:B------:R1:W-:Y:S04]  /*0b40*/  STG.E desc[UR4][R6.64+0xc], R21 ;  /* 0x00000c1506007986 */ /* 0x0003e8000c101904 */
[----:B------:R-:W2:Y:S01]  /*0b50*/  LDG.E R0, desc[UR4][R8.64+0xc] ;  /* 0x00000c0408007981 */ /* 0x000ea2000c1e1900 */
[----:B---3--:R-:W-:Y:S01]  /*0b60*/  ISETP.GE.AND P0, PT, R11, RZ, PT ;  /* 0x000000ff0b00720c */ /* 0x008fe20003f06270 */
[----:B------:R-:W-:Y:S01]  /*0b70*/  VIADD R5, R5, 0x4 ;  /* 0x0000000405057836 */ /* 0x000fe20000000000 */
[----:B--2---:R-:W-:-:S13]  /*0b80*/  ISETP.GE.AND P1, PT, R0, RZ, PT ;  /* 0x000000ff0000720c */ /* 0x004fda0003f26270 */
[----:B-1----:R-:W-:-:S07]  /*0b90*/  @!P1 SEL R0, R10, R11, !P0 ;  /* 0x0000000b0a009207 */ /* 0x002fce0004000000 */
.L_x_7:
[----:B------:R-:W-:Y:S05]  /*0ba0*/  @!P2 BRA `(.L_x_4) ;  /* 0x000000000080a947 */ /* 0x000fea0003800000 */
[----:B------:R-:W-:-:S13]  /*0bb0*/  ISETP.NE.AND P1, PT, R12, 0x1, PT ;  /* 0x000000010c00780c */ /* 0x000fda0003f25270 */
[----:B------:R-:W0:Y:S02]  /*0bc0*/  @P1 LDC.64 R6, c[0x0][0x390] ;  /* 0x0000e400ff061b82 */ /* 0x000e240000000a00 */
[----:B0-----:R-:W-:-:S05]  /*0bd0*/  @P1 IMAD.WIDE R8, R5, 0x4, R6 ;  /* 0x0000000405081825 */ /* 0x001fca00078e0206 */
[----:B------:R-:W2:Y:S01]  /*0be0*/  @P1 LDG.E R13, desc[UR4][R8.64] ;  /* 0x00000004080d1981 */ /* 0x000ea2000c1e1900 */
[----:B------:R-:W-:Y:S01]  /*0bf0*/  @P1 IMAD.WIDE R10, R5, 0x4, R2 ;  /* 0x00000004050a1825 */ /* 0x000fe200078e0202 */
[----:B------:R-:W-:-:S04]  /*0c00*/  LOP3.LUT R4, R4, 0x1, RZ, 0xc0, !PT ;  /* 0x0000000104047812 */ /* 0x000fc800078ec0ff */
[----:B------:R-:W-:-:S13]  /*0c10*/  ISETP.NE.U32.AND P3, PT, R4, 0x1, PT ;  /* 0x000000010400780c */ /* 0x000fda0003f65070 */
[----:B------:R-:W0:Y:S01]  /*0c20*/  @!P3 LDC.64 R6, c[0x0][0x390] ;  /* 0x0000e400ff06bb82 */ /* 0x000e220000000a00 */
[----:B--2---:R1:W-:Y:S04]  /*0c30*/  @P1 STG.E desc[UR4][R10.64], R13 ;  /* 0x0000000d0a001986 */ /* 0x0043e8000c101904 */
[----:B------:R-:W2:Y:S01]  /*0c40*/  @P1 LDG.E R17, desc[UR4][R8.64+0x4] ;  /* 0x0000040408111981 */ /* 0x000ea2000c1e1900 */
[----:B------:R-:W-:Y:S02]  /*0c50*/  @P1 VIADD R5, R5, 0x2 ;  /* 0x0000000205051836 */ /* 0x000fe40000000000 */
[----:B------:R-:W-:Y:S02]  /*0c60*/  @P1 IMAD.MOV.U32 R19, RZ, RZ, -0x1 ;  /* 0xffffffffff131424 */ /* 0x000fe400078e00ff */
[----:B0-----:R-:W-:-:S03]  /*0c70*/  @!P3 IMAD.WIDE R6, R5, 0x4, R6 ;  /* 0x000000040506b825 */ /* 0x001fc600078e0206 */
[----:B------:R0:W-:Y:S04]  /*0c80*/  @P1 STG.E desc[UR4][R8.64], R19 ;  /* 0x0000001308001986 */ /* 0x0001e8000c101904 */
[----:B------:R-:W3:Y:S04]  /*0c90*/  @P1 LDG.E R15, desc[UR4][R10.64] ;  /* 0x000000040a0f1981 */ /* 0x000ee8000c1e1900 */
[----:B--2---:R0:W-:Y:S04]  /*0ca0*/  @P1 STG.E desc[UR4][R10.64+0x4], R17 ;  /* 0x000004110a001986 */ /* 0x0041e8000c101904 */
[----:B------:R0:W-:Y:S04]  /*0cb0*/  @P1 STG.E desc[UR4][R8.64+0x4], R19 ;  /* 0x0000041308001986 */ /* 0x0001e8000c101904 */
[----:B-1----:R-:W2:Y:S04]  /*0cc0*/  @!P3 LDG.E R13, desc[UR4][R6.64] ;  /* 0x00000004060db981 */ /* 0x002ea8000c1e1900 */
[----:B------:R-:W4:Y:S01]  /*0cd0*/  @P1 LDG.E R4, desc[UR4][R10.64+0x4] ;  /* 0x000004040a041981 */ /* 0x000f22000c1e1900 */
[----:B------:R-:W-:-:S04]  /*0ce0*/  @!P3 IMAD.WIDE R2, R5, 0x4, R2 ;  /* 0x000000040502b825 */ /* 0x000fc800078e0202 */
[----:B------:R-:W-:Y:S01]  /*0cf0*/  @!P3 IMAD.MOV.U32 R21, RZ, RZ, -0x1 ;  /* 0xffffffffff15b424 */ /* 0x000fe200078e00ff */
[----:B------:R-:W-:Y:S01]  /*0d00*/  PLOP3.LUT P0, PT, PT, PT, PT, 0x80, 0x8 ;  /* 0x000000000008781c */ /* 0x000fe20003f0f070 */
[----:B--2---:R0:W-:Y:S04]  /*0d10*/  @!P3 STG.E desc[UR4][R2.64], R13 ;  /* 0x0000000d0200b986 */ /* 0x0041e8000c101904 */
[----:B------:R0:W-:Y:S04]  /*0d20*/  @!P3 STG.E desc[UR4][R6.64], R21 ;  /* 0x000000150600b986 */ /* 0x0001e8000c101904 */
[----:B------:R-:W2:Y:S01]  /*0d30*/  @!P3 LDG.E R5, desc[UR4][R2.64] ;  /* 0x000000040205b981 */ /* 0x000ea2000c1e1900 */
[----:B----4-:R-:W-:-:S04]  /*0d40*/  @P1 ISETP.GE.AND P2, PT, R4, RZ, PT ;  /* 0x000000ff0400120c */ /* 0x010fc80003f46270 */
[----:B------:R-:W-:Y:S02]  /*0d50*/  @P1 PLOP3.LUT P0, PT, P2, PT, PT, 0x80, 0x8 ;  /* 0x000000000008181c */ /* 0x000fe4000170f070 */
[----:B---3--:R-:W-:-:S11]  /*0d60*/  @P1 ISETP.GE.AND P2, PT, R15, RZ, PT ;  /* 0x000000ff0f00120c */ /* 0x008fd60003f46270 */
[----:B------:R-:W-:-:S05]  /*0d70*/  @!P0 SEL R4, R0, R15, !P2 ;  /* 0x0000000f00048207 */ /* 0x000fca0005000000 */
[----:B------:R-:W-:Y:S01]  /*0d80*/  @P1 IMAD.MOV.U32 R0, RZ, RZ, R4 ;  /* 0x000000ffff001224 */ /* 0x000fe200078e0004 */
[----:B--2---:R-:W-:-:S04]  /*0d90*/  @!P3 ISETP.GE.AND P0, PT, R5, RZ, PT ;  /* 0x000000ff0500b20c */ /* 0x004fc80003f06270 */
[----:B0-----:R-:W-:-:S09]  /*0da0*/  @!P3 SEL R0, R0, R5, !P0 ;  /* 0x000000050000b207 */ /* 0x001fd20004000000 */
.L_x_4:
[----:B------:R-:W0:Y:S08]  /*0db0*/  LDC R5, c[0x0][0x384] ;  /* 0x0000e100ff057b82 */ /* 0x000e300000000800 */
[----:B------:R-:W0:Y:S02]  /*0dc0*/  LDC.64 R2, c[0x0][0x398] ;  /* 0x0000e600ff027b82 */ /* 0x000e240000000a00 */
[----:B0-----:R-:W-:-:S05]  /*0dd0*/  IMAD.WIDE R2, R5, 0x4, R2 ;  /* 0x0000000405027825 */ /* 0x001fca00078e0202 */
[----:B------:R-:W-:Y:S01]  /*0de0*/  STG.E desc[UR4][R2.64], R0 ;  /* 0x0000000002007986 */ /* 0x000fe2000c101904 */
[----:B------:R-:W-:Y:S05]  /*0df0*/  EXIT ;  /* 0x000000000000794d */ /* 0x000fea0003800000 */
.L_x_8:
[----:B------:R-:W-:-:S00]  /*0e00*/  BRA `(.L_x_8) ;  /* 0xfffffffc00fc7947 */ /* 0x000fc0000383ffff */
[----:B------:R-:W-:-:S00]  /*0e10*/  NOP ;  /* 0x0000000000007918 */ /* 0x000fc00000000000 */
        /* <DEDUP_REMOVED lines=14> */
.L_x_17:


//--------------------- .text._Z14create_rows_mpPiS_S_iii --------------------------
	.section	.text._Z14create_rows_mpPiS_S_iii,"ax",@progbits
	.align	128
        .global         _Z14create_rows_mpPiS_S_iii
        .type           _Z14create_rows_mpPiS_S_iii,@function
        .size           _Z14create_rows_mpPiS_S_iii,(.L_x_18 - _Z14create_rows_mpPiS_S_iii)
        .other          _Z14create_rows_mpPiS_S_iii,@"STO_CUDA_ENTRY STV_DEFAULT"
_Z14create_rows_mpPiS_S_iii:
.text._Z14create_rows_mpPiS_S_iii:
[----:B------:R-:W-:Y:S01]  /*0000*/  LDC R1, c[0x0][0x37c] ;  /* 0x0000df00ff017b82 */ /* 0x000fe20000000800 */
[----:B------:R-:W0:Y:S01]  /*0010*/  S2R R13, SR_TID.X ;  /* 0x00000000000d7919 */ /* 0x000e220000002100 */
[----:B------:R-:W0:Y:S01]  /*0020*/  LDCU UR4, c[0x0][0x360] ;  /* 0x00006c00ff0477ac */ /* 0x000e220008000800 */
[----:B------:R-:W0:Y:S01]  /*0030*/  S2R R0, SR_CTAID.X ;  /* 0x0000000000007919 */ /* 0x000e220000002500 */
[----:B------:R-:W1:Y:S01]  /*0040*/  LDCU UR5, c[0x0][0x3a0] ;  /* 0x00007400ff0577ac */ /* 0x000e620008000800 */
[----:B0-----:R-:W-:-:S05]  /*0050*/  IMAD R13, R0, UR4, R13 ;  /* 0x00000004000d7c24 */ /* 0x001fca000f8e020d */
[----:B-1----:R-:W-:-:S13]  /*0060*/  ISETP.GE.AND P0, PT, R13, UR5, PT ;  /* 0x000000050d007c0c */ /* 0x002fda000bf06270 */
[----:B------:R-:W-:Y:S05]  /*0070*/  @P0 EXIT ;  /* 0x000000000000094d */ /* 0x000fea0003800000 */
[----:B------:R-:W-:Y:S01]  /*0080*/  ISETP.NE.AND P0, PT, R13, RZ, PT ;  /* 0x000000ff0d00720c */ /* 0x000fe20003f05270 */
[----:B------:R-:W0:-:S12]  /*0090*/  LDCU.64 UR4, c[0x0][0x358] ;  /* 0x00006b00ff0477ac */ /* 0x000e180008000a00 */
[----:B------:R-:W0:Y:S02]  /*00a0*/  @!P0 LDC.64 R2, c[0x0][0x388] ;  /* 0x0000e200ff028b82 */ /* 0x000e240000000a00 */
[----:B0-----:R0:W5:Y:S01]  /*00b0*/  @!P0 LDG.E R0, desc[UR4][R2.64] ;  /* 0x0000000402008981 */ /* 0x001162000c1e1900 */
[----:B------:R-:W-:Y:S04]  /*00c0*/  BSSY.RECONVERGENT B0, `(.L_x_9) ;  /* 0x0000008000007945 */ /* 0x000fe80003800200 */
[----:B------:R-:W-:Y:S05]  /*00d0*/  @!P0 BRA `(.L_x_10) ;  /* 0x0000000000188947 */ /* 0x000fea0003800000 */
[----:B0-----:R-:W0:Y:S02]  /*00e0*/  LDC.64 R2, c[0x0][0x388] ;  /* 0x0000e200ff027b82 */ /* 0x001e240000000a00 */
[----:B0-----:R-:W-:-:S05]  /*00f0*/  IMAD.WIDE R2, R13, 0x4, R2 ;  /* 0x000000040d027825 */ /* 0x001fca00078e0202 */
[----:B-----5:R-:W2:Y:S04]  /*0100*/  LDG.E R0, desc[UR4][R2.64] ;  /* 0x0000000402007981 */ /* 0x020ea8000c1e1900 */
[----:B------:R-:W2:Y:S02]  /*0110*/  LDG.E R5, desc[UR4][R2.64+-0x4] ;  /* 0xfffffc0402057981 */ /* 0x000ea4000c1e1900 */
[----:B--2---:R-:W-:-:S13]  /*0120*/  ISETP.NE.AND P0, PT, R0, R5, PT ;  /* 0x000000050000720c */ /* 0x004fda0003f05270 */
[----:B------:R-:W-:Y:S05]  /*0130*/  @!P0 EXIT ;  /* 0x000000000000894d */ /* 0x000fea0003800000 */
.L_x_10:
[----:B------:R-:W-:Y:S05]  /*0140*/  BSYNC.RECONVERGENT B0 ;  /* 0x0000000000007941 */ /* 0x000fea0003800200 */
.L_x_9:
[----:B------:R-:W1:Y:S01]  /*0150*/  LDC.64 R10, c[0x0][0x388] ;  /* 0x0000e200ff0a7b82 */ /* 0x000e620000000a00 */
[----:B------:R-:W-:Y:S01]  /*0160*/  HFMA2 R12, -RZ, RZ, 0, 0 ;  /* 0x00000000ff0c7431 */ /* 0x000fe200000001ff */
[----:B------:R-:W2:Y:S01]  /*0170*/  LDCU UR7, c[0x0][0x3a0] ;  /* 0x00007400ff0777ac */ /* 0x000ea20008000800 */
[----:B------:R-:W3:Y:S05]  /*0180*/  LDCU UR6, c[0x0][0x39c] ;  /* 0x00007380ff0677ac */ /* 0x000eea0008000800 */
[----:B------:R-:W4:Y:S08]  /*0190*/  LDC.64 R6, c[0x0][0x380] ;  /* 0x0000e000ff067b82 */ /* 0x000f300000000a00 */
[----:B------:R-:W0:Y:S02]  /*01a0*/  LDC.64 R8, c[0x0][0x390] ;  /* 0x0000e400ff087b82 */ /* 0x000e240000000a00 */
.L_x_11:
[----:B------:R-:W-:-:S05]  /*01b0*/  IADD3 R15, PT, PT, R13, R12, RZ ;  /* 0x0000000c0d0f7210 */ /* 0x000fca0007ffe0ff */
[----:B01----:R-:W-:-:S06]  /*01c0*/  IMAD.WIDE R2, R15, 0x4, R10 ;  /* 0x000000040f027825 */ /* 0x003fcc00078e020a */
[----:B------:R-:W2:Y:S02]  /*01d0*/  LDG.E R3, desc[UR4][R2.64] ;  /* 0x0000000402037981 */ /* 0x000ea4000c1e1900 */
[----:B--2--5:R-:W-:-:S13]  /*01e0*/  ISETP.NE.AND P0, PT, R0, R3, PT ;  /* 0x000000030000720c */ /* 0x024fda0003f05270 */
[----:B---3--:R-:W-:Y:S05]  /*01f0*/  @P0 EXIT ;  /* 0x000000000000094d */ /* 0x008fea0003800000 */
[----:B----4-:R-:W-:-:S06]  /*0200*/  IMAD.WIDE R2, R15, 0x4, R6 ;  /* 0x000000040f027825 */ /* 0x010fcc00078e0206 */
[----:B------:R-:W2:Y:S01]  /*0210*/  LDG.E R3, desc[UR4][R2.64] ;  /* 0x0000000402037981 */ /* 0x000ea2000c1e1900 */
[----:B------:R-:W-:Y:S01]  /*0220*/  IMAD R5, R0, UR6, R12 ;  /* 0x0000000600057c24 */ /* 0x000fe2000f8e020c */
[----:B------:R-:W-:Y:S02]  /*0230*/  IADD3 R14, PT, PT, R15, 0x1, RZ ;  /* 0x000000010f0e7810 */ /* 0x000fe40007ffe0ff */
[----:B------:R-:W-:Y:S01]  /*0240*/  IADD3 R12, PT, PT, R12, 0x1, RZ ;  /* 0x000000010c0c7810 */ /* 0x000fe20007ffe0ff */
[----:B------:R-:W-:Y:S01]  /*0250*/  IMAD.WIDE R4, R5, 0x4, R8 ;  /* 0x0000000405047825 */ /* 0x000fe200078e0208 */
[----:B------:R-:W-:-:S04]  /*0260*/  ISETP.GE.AND P0, PT, R14, UR7, PT ;  /* 0x000000070e007c0c */ /* 0x000fc8000bf06270 */
[----:B--2---:R0:W-:Y:S09]  /*0270*/  STG.E desc[UR4][R4.64], R3 ;  /* 0x0000000304007986 */ /* 0x0041f2000c101904 */
[----:B------:R-:W-:Y:S05]  /*0280*/  @!P0 BRA `(.L_x_11) ;  /* 0xfffffffc00c88947 */ /* 0x000fea000383ffff */
[----:B------:R-:W-:Y:S05]  /*0290*/  EXIT ;  /* 0x000000000000794d */ /* 0x000fea0003800000 */
.L_x_12:
        /* <DEDUP_REMOVED lines=14> */
.L_x_18:


//--------------------- .text._Z14compute_low_mpPiS_ii --------------------------
	.section	.text._Z14compute_low_mpPiS_ii,"ax",@progbits
	.align	128
        .global         _Z14compute_low_mpPiS_ii
        .type           _Z14compute_low_mpPiS_ii,@function
        .size           _Z14compute_low_mpPiS_ii,(.L_x_19 - _Z14compute_low_mpPiS_ii)
        .other          _Z14compute_low_mpPiS_ii,@"STO_CUDA_ENTRY STV_DEFAULT"
_Z14compute_low_mpPiS_ii:
.text._Z14compute_low_mpPiS_ii:
        /* <DEDUP_REMOVED lines=8> */
[----:B------:R-:W0:Y:S01]  /*0080*/  LDCU UR6, c[0x0][0x394] ;  /* 0x00007280ff0677ac */ /* 0x000e220008000800 */
[----:B------:R-:W-:Y:S01]  /*0090*/  MOV R11, 0xffffffff ;  /* 0xffffffff000b7802 */ /* 0x000fe20000000f00 */
[----:B------:R-:W1:Y:S01]  /*00a0*/  LDCU.64 UR4, c[0x0][0x358] ;  /* 0x00006b00ff0477ac */ /* 0x000e620008000a00 */
[----:B0-----:R-:W-:-:S09]  /*00b0*/  UISETP.GE.AND UP0, UPT, UR6, 0x1, UPT ;  /* 0x000000010600788c */ /* 0x001fd2000bf06270 */
[----:B-1----:R-:W-:Y:S05]  /*00c0*/  BRA.U !UP0, `(.L_x_13) ;  /* 0x0000000108387547 */ /* 0x002fea000b800000 */
[----:B------:R-:W0:Y:S01]  /*00d0*/  LDC.64 R4, c[0x0][0x380] ;  /* 0x0000e000ff047b82 */ /* 0x000e220000000a00 */
[----:B------:R-:W-:Y:S01]  /*00e0*/  IMAD R9, R7, UR6, RZ ;  /* 0x0000000607097c24 */ /* 0x000fe2000f8e02ff */
[----:B------:R-:W-:Y:S01]  /*00f0*/  BSSY.RECONVERGENT B0, `(.L_x_13) ;  /* 0x000000b000007945 */ /* 0x000fe20003800200 */
[----:B------:R-:W-:Y:S02]  /*0100*/  MOV R11, 0xffffffff ;  /* 0xffffffff000b7802 */ /* 0x000fe40000000f00 */
[----:B------:R-:W-:-:S07]  /*0110*/  VIADD R0, R9, UR6 ;  /* 0x0000000609007c36 */ /* 0x000fce0008000000 */
.L_x_15:
[----:B0-----:R-:W-:-:S06]  /*0120*/  IMAD.WIDE R2, R9, 0x4, R4 ;  /* 0x0000000409027825 */ /* 0x001fcc00078e0204 */
[----:B------:R-:W2:Y:S02]  /*0130*/  LDG.E R2, desc[UR4][R2.64] ;  /* 0x0000000402027981 */ /* 0x000ea4000c1e1900 */
[----:B--2---:R-:W-:-:S13]  /*0140*/  ISETP.NE.AND P0, PT, R2, -0x1, PT ;  /* 0xffffffff0200780c */ /* 0x004fda0003f05270 */
[----:B------:R-:W-:Y:S05]  /*0150*/  @!P0 BRA `(.L_x_14) ;  /* 0x0000000000108947 */ /* 0x000fea0003800000 */
[----:B------:R-:W-:Y:S01]  /*0160*/  IADD3 R9, PT, PT, R9, 0x1, RZ ;  /* 0x0000000109097810 */ /* 0x000fe20007ffe0ff */
[----:B------:R-:W-:-:S03]  /*0170*/  IMAD.MOV.U32 R11, RZ, RZ, R2 ;  /* 0x000000ffff0b7224 */ /* 0x000fc600078e0002 */
[----:B------:R-:W-:-:S13]  /*0180*/  ISETP.GE.AND P0, PT, R9, R0, PT ;  /* 0x000000000900720c */ /* 0x000fda0003f06270 */
[----:B------:R-:W-:Y:S05]  /*0190*/  @!P0 BRA `(.L_x_15) ;  /* 0xfffffffc00e08947 */ /* 0x000fea000383ffff */
.L_x_14:
[----:B------:R-:W-:Y:S05]  /*01a0*/  BSYNC.RECONVERGENT B0 ;  /* 0x0000000000007941 */ /* 0x000fea0003800200 */
.L_x_13:
[----:B------:R-:W0:Y:S02]  /*01b0*/  LDC.64 R2, c[0x0][0x388] ;  /* 0x0000e200ff027b82 */ /* 0x000e240000000a00 */
[----:B0-----:R-:W-:-:S05]  /*01c0*/  IMAD.WIDE R2, R7, 0x4, R2 ;  /* 0x0000000407027825 */ /* 0x001fca00078e0202 */
[----:B------:R-:W-:Y:S01]  /*01d0*/  STG.E desc[UR4][R2.64], R11 ;  /* 0x0000000b02007986 */ /* 0x000fe2000c101904 */
[----:B------:R-:W-:Y:S05]  /*01e0*/  EXIT ;  /* 0x000000000000794d */ /* 0x000fea0003800000 */
.L_x_16:
        /* <DEDUP_REMOVED lines=9> */
.L_x_19:


//--------------------- .nv.shared.reserved.0     --------------------------
	.section	.nv.shared.reserved.0,"aw",@nobits
	.weak		__nv_reservedSMEM_offset_0_alias
	.size		__nv_reservedSMEM_offset_0_alias, 0, 64
	.other		__nv_reservedSMEM_offset_0_alias,@"STO_CUDA_RESERVED_SHARED STV_DEFAULT"
__nv_reservedSMEM_offset_0_alias:
	.zero		0
	.zero		64


//--------------------- .nv.constant0._Z13left_to_rightiiPiS_S_ii --------------------------
	.section	.nv.constant0._Z13left_to_rightiiPiS_S_ii,"a",@progbits
	.sectionflags	@""
	.align	4
.nv.constant0._Z13left_to_rightiiPiS_S_ii:
	.zero		936


//--------------------- .nv.constant0._Z14create_rows_mpPiS_S_iii --------------------------
	.section	.nv.constant0._Z14create_rows_mpPiS_S_iii,"a",@progbits
	.sectionflags	@""
	.align	4
.nv.constant0._Z14create_rows_mpPiS_S_iii:
	.zero		932


//--------------------- .nv.constant0._Z14compute_low_mpPiS_ii --------------------------
	.section	.nv.constant0._Z14compute_low_mpPiS_ii,"a",@progbits
	.sectionflags	@""
	.align	4
.nv.constant0._Z14compute_low_mpPiS_ii:
	.zero		920


//--------------------- SYMBOLS --------------------------

	.type		.nv.reservedSmem.offset0,@object
	.size		.nv.reservedSmem.offset0,0x4
